//
// Generated by NVIDIA NVVM Compiler
//
// Compiler Build ID: CL-36424714
// Cuda compilation tools, release 13.0, V13.0.88
// Based on NVVM 20.0.0
//

.version 9.0
.target sm_100
.address_size 64

	// .globl	_Z32compute_mic_neighbours_full_implPKdS0_PKbmdPmS3_PiPdS5_bbb
// _ZZ32compute_mic_neighbours_full_implPKdS0_PKbmdPmS3_PiPdS5_bbbE10shared_box has been demoted
// _ZZ32compute_mic_neighbours_full_implPKdS0_PKbmdPmS3_PiPdS5_bbbE14shared_inv_box_$_0 has been demoted
// _ZZ32compute_mic_neighbours_full_implPKdS0_PKbmdPmS3_PiPdS5_bbbE14shared_inv_box_$_1 has been demoted
// _ZZ32compute_mic_neighbours_full_implPKdS0_PKbmdPmS3_PiPdS5_bbbE14shared_inv_box_$_2 has been demoted
// _ZZ32compute_mic_neighbours_full_implPKdS0_PKbmdPmS3_PiPdS5_bbbE14shared_inv_box_$_3 has been demoted
// _ZZ32compute_mic_neighbours_full_implPKdS0_PKbmdPmS3_PiPdS5_bbbE14shared_inv_box_$_4 has been demoted
// _ZZ32compute_mic_neighbours_full_implPKdS0_PKbmdPmS3_PiPdS5_bbbE14shared_inv_box_$_5 has been demoted
// _ZZ32compute_mic_neighbours_full_implPKdS0_PKbmdPmS3_PiPdS5_bbbE14shared_inv_box_$_6 has been demoted
// _ZZ32compute_mic_neighbours_full_implPKdS0_PKbmdPmS3_PiPdS5_bbbE14shared_inv_box_$_7 has been demoted
// _ZZ32compute_mic_neighbours_full_implPKdS0_PKbmdPmS3_PiPdS5_bbbE14shared_inv_box_$_8 has been demoted
// _ZZ32compute_mic_neighbours_full_implPKdS0_PKbmdPmS3_PiPdS5_bbbE20shared_is_orthogonal has been demoted
// _ZZ32compute_mic_neighbours_half_implPKdS0_PKbmdPmS3_PiPdS5_bbbE10shared_box has been demoted
// _ZZ32compute_mic_neighbours_half_implPKdS0_PKbmdPmS3_PiPdS5_bbbE14shared_inv_box_$_0 has been demoted
// _ZZ32compute_mic_neighbours_half_implPKdS0_PKbmdPmS3_PiPdS5_bbbE14shared_inv_box_$_1 has been demoted
// _ZZ32compute_mic_neighbours_half_implPKdS0_PKbmdPmS3_PiPdS5_bbbE14shared_inv_box_$_2 has been demoted
// _ZZ32compute_mic_neighbours_half_implPKdS0_PKbmdPmS3_PiPdS5_bbbE14shared_inv_box_$_3 has been demoted
// _ZZ32compute_mic_neighbours_half_implPKdS0_PKbmdPmS3_PiPdS5_bbbE14shared_inv_box_$_4 has been demoted
// _ZZ32compute_mic_neighbours_half_implPKdS0_PKbmdPmS3_PiPdS5_bbbE14shared_inv_box_$_5 has been demoted
// _ZZ32compute_mic_neighbours_half_implPKdS0_PKbmdPmS3_PiPdS5_bbbE14shared_inv_box_$_6 has been demoted
// _ZZ32compute_mic_neighbours_half_implPKdS0_PKbmdPmS3_PiPdS5_bbbE14shared_inv_box_$_7 has been demoted
// _ZZ32compute_mic_neighbours_half_implPKdS0_PKbmdPmS3_PiPdS5_bbbE14shared_inv_box_$_8 has been demoted
// _ZZ32compute_mic_neighbours_half_implPKdS0_PKbmdPmS3_PiPdS5_bbbE20shared_is_orthogonal has been demoted
// _ZZ13mic_box_checkPKdPKbdPiE10shared_box has been demoted

.visible .entry _Z32compute_mic_neighbours_full_implPKdS0_PKbmdPmS3_PiPdS5_bbb(
	.param .u64 .ptr .align 1 _Z32compute_mic_neighbours_full_implPKdS0_PKbmdPmS3_PiPdS5_bbb_param_0,
	.param .u64 .ptr .align 1 _Z32compute_mic_neighbours_full_implPKdS0_PKbmdPmS3_PiPdS5_bbb_param_1,
	.param .u64 .ptr .align 1 _Z32compute_mic_neighbours_full_implPKdS0_PKbmdPmS3_PiPdS5_bbb_param_2,
	.param .u64 _Z32compute_mic_neighbours_full_implPKdS0_PKbmdPmS3_PiPdS5_bbb_param_3,
	.param .f64 _Z32compute_mic_neighbours_full_implPKdS0_PKbmdPmS3_PiPdS5_bbb_param_4,
	.param .u64 .ptr .align 1 _Z32compute_mic_neighbours_full_implPKdS0_PKbmdPmS3_PiPdS5_bbb_param_5,
	.param .u64 .ptr .align 1 _Z32compute_mic_neighbours_full_implPKdS0_PKbmdPmS3_PiPdS5_bbb_param_6,
	.param .u64 .ptr .align 1 _Z32compute_mic_neighbours_full_implPKdS0_PKbmdPmS3_PiPdS5_bbb_param_7,
	.param .u64 .ptr .align 1 _Z32compute_mic_neighbours_full_implPKdS0_PKbmdPmS3_PiPdS5_bbb_param_8,
	.param .u64 .ptr .align 1 _Z32compute_mic_neighbours_full_implPKdS0_PKbmdPmS3_PiPdS5_bbb_param_9,
	.param .u8 _Z32compute_mic_neighbours_full_implPKdS0_PKbmdPmS3_PiPdS5_bbb_param_10,
	.param .u8 _Z32compute_mic_neighbours_full_implPKdS0_PKbmdPmS3_PiPdS5_bbb_param_11,
	.param .u8 _Z32compute_mic_neighbours_full_implPKdS0_PKbmdPmS3_PiPdS5_bbb_param_12
)
{
	.reg .pred 	%p<50>;
	.reg .b16 	%rs<12>;
	.reg .b32 	%r<145>;
	.reg .b64 	%rd<55>;
	.reg .b64 	%fd<360>;
	// demoted variable
	.shared .align 8 .b8 _ZZ32compute_mic_neighbours_full_implPKdS0_PKbmdPmS3_PiPdS5_bbbE10shared_box[72];
	// demoted variable
	.shared .align 8 .f64 _ZZ32compute_mic_neighbours_full_implPKdS0_PKbmdPmS3_PiPdS5_bbbE14shared_inv_box_$_0;
	// demoted variable
	.shared .align 8 .f64 _ZZ32compute_mic_neighbours_full_implPKdS0_PKbmdPmS3_PiPdS5_bbbE14shared_inv_box_$_1;
	// demoted variable
	.shared .align 8 .f64 _ZZ32compute_mic_neighbours_full_implPKdS0_PKbmdPmS3_PiPdS5_bbbE14shared_inv_box_$_2;
	// demoted variable
	.shared .align 8 .f64 _ZZ32compute_mic_neighbours_full_implPKdS0_PKbmdPmS3_PiPdS5_bbbE14shared_inv_box_$_3;
	// demoted variable
	.shared .align 8 .f64 _ZZ32compute_mic_neighbours_full_implPKdS0_PKbmdPmS3_PiPdS5_bbbE14shared_inv_box_$_4;
	// demoted variable
	.shared .align 8 .f64 _ZZ32compute_mic_neighbours_full_implPKdS0_PKbmdPmS3_PiPdS5_bbbE14shared_inv_box_$_5;
	// demoted variable
	.shared .align 8 .f64 _ZZ32compute_mic_neighbours_full_implPKdS0_PKbmdPmS3_PiPdS5_bbbE14shared_inv_box_$_6;
	// demoted variable
	.shared .align 8 .f64 _ZZ32compute_mic_neighbours_full_implPKdS0_PKbmdPmS3_PiPdS5_bbbE14shared_inv_box_$_7;
	// demoted variable
	.shared .align 8 .f64 _ZZ32compute_mic_neighbours_full_implPKdS0_PKbmdPmS3_PiPdS5_bbbE14shared_inv_box_$_8;
	// demoted variable
	.shared .align 1 .u8 _ZZ32compute_mic_neighbours_full_implPKdS0_PKbmdPmS3_PiPdS5_bbbE20shared_is_orthogonal;
	ld.param.u64 	%rd22, [_Z32compute_mic_neighbours_full_implPKdS0_PKbmdPmS3_PiPdS5_bbb_param_0];
	ld.param.u64 	%rd20, [_Z32compute_mic_neighbours_full_implPKdS0_PKbmdPmS3_PiPdS5_bbb_param_1];
	ld.param.u64 	%rd23, [_Z32compute_mic_neighbours_full_implPKdS0_PKbmdPmS3_PiPdS5_bbb_param_2];
	ld.param.u64 	%rd21, [_Z32compute_mic_neighbours_full_implPKdS0_PKbmdPmS3_PiPdS5_bbb_param_3];
	ld.param.f64 	%fd75, [_Z32compute_mic_neighbours_full_implPKdS0_PKbmdPmS3_PiPdS5_bbb_param_4];
	ld.param.u64 	%rd24, [_Z32compute_mic_neighbours_full_implPKdS0_PKbmdPmS3_PiPdS5_bbb_param_5];
	ld.param.u64 	%rd25, [_Z32compute_mic_neighbours_full_implPKdS0_PKbmdPmS3_PiPdS5_bbb_param_6];
	ld.param.u64 	%rd26, [_Z32compute_mic_neighbours_full_implPKdS0_PKbmdPmS3_PiPdS5_bbb_param_7];
	ld.param.u64 	%rd27, [_Z32compute_mic_neighbours_full_implPKdS0_PKbmdPmS3_PiPdS5_bbb_param_8];
	ld.param.u64 	%rd28, [_Z32compute_mic_neighbours_full_implPKdS0_PKbmdPmS3_PiPdS5_bbb_param_9];
	ld.param.s8 	%rs3, [_Z32compute_mic_neighbours_full_implPKdS0_PKbmdPmS3_PiPdS5_bbb_param_10];
	ld.param.s8 	%rs4, [_Z32compute_mic_neighbours_full_implPKdS0_PKbmdPmS3_PiPdS5_bbb_param_11];
	ld.param.s8 	%rs5, [_Z32compute_mic_neighbours_full_implPKdS0_PKbmdPmS3_PiPdS5_bbb_param_12];
	cvta.to.global.u64 	%rd1, %rd27;
	cvta.to.global.u64 	%rd2, %rd28;
	cvta.to.global.u64 	%rd3, %rd26;
	cvta.to.global.u64 	%rd4, %rd25;
	cvta.to.global.u64 	%rd5, %rd24;
	cvta.to.global.u64 	%rd6, %rd23;
	cvta.to.global.u64 	%rd7, %rd22;
	mov.u32 	%r1, %tid.x;
	shr.u32 	%r60, %r1, 5;
	mov.u32 	%r61, %ctaid.x;
	shl.b32 	%r62, %r61, 2;
	add.s32 	%r63, %r62, %r60;
	cvt.u64.u32 	%rd8, %r63;
	mul.f64 	%fd1, %fd75, %fd75;
	setp.gt.u32 	%p2, %r1, 8;
	@%p2 bra 	$L__BB0_2;
	cvta.to.global.u64 	%rd29, %rd20;
	mul.wide.u32 	%rd30, %r1, 8;
	add.s64 	%rd31, %rd29, %rd30;
	ld.global.f64 	%fd76, [%rd31];
	shl.b32 	%r64, %r1, 3;
	mov.u32 	%r65, _ZZ32compute_mic_neighbours_full_implPKdS0_PKbmdPmS3_PiPdS5_bbbE10shared_box;
	add.s32 	%r66, %r65, %r64;
	st.shared.f64 	[%r66], %fd76;
$L__BB0_2:
	bar.sync 	0;
	setp.ne.s32 	%p3, %r1, 0;
	@%p3 bra 	$L__BB0_12;
	ld.global.u8 	%rs1, [%rd6];
	setp.eq.s16 	%p4, %rs1, 0;
	setp.ne.s16 	%p6, %rs1, 0;
	selp.u32 	%r67, 1, 0, %p4;
	selp.u32 	%r68, 1, 0, %p6;
	selp.s32 	%r69, -1, 0, %p4;
	ld.global.u8 	%rs2, [%rd6+1];
	setp.eq.s16 	%p7, %rs2, 0;
	selp.b32 	%r70, 1, 2, %p4;
	selp.b32 	%r110, %r68, %r70, %p7;
	selp.b32 	%r9, %r69, %r67, %p7;
	or.pred  	%p1, %p7, %p4;
	selp.b32 	%r112, -1, 1, %p1;
	ld.global.u8 	%rs6, [%rd6+2];
	setp.eq.s16 	%p8, %rs6, 0;
	@%p8 bra 	$L__BB0_5;
	or.b16  	%rs8, %rs2, %rs1;
	and.b16  	%rs9, %rs8, 255;
	add.s32 	%r110, %r110, 1;
	setp.eq.s16 	%p9, %rs9, 0;
	selp.b32 	%r9, 2, %r9, %p9;
	selp.b32 	%r71, -1, 2, %p9;
	selp.b32 	%r112, %r71, 1, %p1;
$L__BB0_5:
	setp.eq.s32 	%p10, %r110, 2;
	@%p10 bra 	$L__BB0_10;
	setp.eq.s32 	%p11, %r110, 1;
	@%p11 bra 	$L__BB0_9;
	setp.ne.s32 	%p12, %r110, 0;
	@%p12 bra 	$L__BB0_11;
	mov.b64 	%rd32, 0;
	st.shared.u64 	[_ZZ32compute_mic_neighbours_full_implPKdS0_PKbmdPmS3_PiPdS5_bbbE10shared_box+8], %rd32;
	st.shared.u64 	[_ZZ32compute_mic_neighbours_full_implPKdS0_PKbmdPmS3_PiPdS5_bbbE10shared_box+16], %rd32;
	st.shared.u64 	[_ZZ32compute_mic_neighbours_full_implPKdS0_PKbmdPmS3_PiPdS5_bbbE10shared_box+24], %rd32;
	st.shared.u64 	[_ZZ32compute_mic_neighbours_full_implPKdS0_PKbmdPmS3_PiPdS5_bbbE10shared_box+40], %rd32;
	st.shared.u64 	[_ZZ32compute_mic_neighbours_full_implPKdS0_PKbmdPmS3_PiPdS5_bbbE10shared_box+48], %rd32;
	st.shared.u64 	[_ZZ32compute_mic_neighbours_full_implPKdS0_PKbmdPmS3_PiPdS5_bbbE10shared_box+56], %rd32;
	mov.b64 	%rd33, 4607182418800017408;
	st.shared.u64 	[_ZZ32compute_mic_neighbours_full_implPKdS0_PKbmdPmS3_PiPdS5_bbbE10shared_box], %rd33;
	st.shared.u64 	[_ZZ32compute_mic_neighbours_full_implPKdS0_PKbmdPmS3_PiPdS5_bbbE10shared_box+32], %rd33;
	st.shared.u64 	[_ZZ32compute_mic_neighbours_full_implPKdS0_PKbmdPmS3_PiPdS5_bbbE10shared_box+64], %rd33;
	bra.uni 	$L__BB0_11;
$L__BB0_9:
	mov.u32 	%r78, _ZZ32compute_mic_neighbours_full_implPKdS0_PKbmdPmS3_PiPdS5_bbbE10shared_box;
	mad.lo.s32 	%r79, %r9, 24, %r78;
	ld.shared.f64 	%fd99, [%r79];
	ld.shared.f64 	%fd100, [%r79+8];
	ld.shared.f64 	%fd101, [%r79+16];
	mul.f64 	%fd102, %fd100, %fd100;
	fma.rn.f64 	%fd103, %fd99, %fd99, %fd102;
	fma.rn.f64 	%fd104, %fd101, %fd101, %fd103;
	sqrt.rn.f64 	%fd105, %fd104;
	div.rn.f64 	%fd106, %fd99, %fd105;
	div.rn.f64 	%fd107, %fd100, %fd105;
	div.rn.f64 	%fd108, %fd101, %fd105;
	fma.rn.f64 	%fd109, %fd106, 0d0000000000000000, %fd107;
	fma.rn.f64 	%fd110, %fd108, 0d0000000000000000, %fd109;
	abs.f64 	%fd111, %fd110;
	setp.gt.f64 	%p13, %fd111, 0d3FECCCCCCCCCCCCD;
	selp.f64 	%fd112, 0d0000000000000000, 0d3FF0000000000000, %p13;
	selp.f64 	%fd113, 0d3FF0000000000000, 0d0000000000000000, %p13;
	mul.f64 	%fd114, %fd100, %fd113;
	mul.f64 	%fd115, %fd101, %fd112;
	sub.f64 	%fd116, %fd114, %fd115;
	mul.f64 	%fd117, %fd101, 0d0000000000000000;
	mul.f64 	%fd118, %fd99, %fd113;
	sub.f64 	%fd119, %fd117, %fd118;
	mul.f64 	%fd120, %fd99, %fd112;
	mul.f64 	%fd121, %fd100, 0d0000000000000000;
	sub.f64 	%fd122, %fd120, %fd121;
	mul.f64 	%fd123, %fd119, %fd119;
	fma.rn.f64 	%fd124, %fd116, %fd116, %fd123;
	fma.rn.f64 	%fd125, %fd122, %fd122, %fd124;
	sqrt.rn.f64 	%fd126, %fd125;
	div.rn.f64 	%fd127, %fd116, %fd126;
	div.rn.f64 	%fd128, %fd119, %fd126;
	div.rn.f64 	%fd129, %fd122, %fd126;
	mul.f64 	%fd130, %fd101, %fd128;
	mul.f64 	%fd131, %fd100, %fd129;
	sub.f64 	%fd132, %fd130, %fd131;
	mul.f64 	%fd133, %fd99, %fd129;
	mul.f64 	%fd134, %fd101, %fd127;
	sub.f64 	%fd135, %fd133, %fd134;
	mul.f64 	%fd136, %fd100, %fd127;
	mul.f64 	%fd137, %fd99, %fd128;
	sub.f64 	%fd138, %fd136, %fd137;
	mul.f64 	%fd139, %fd135, %fd135;
	fma.rn.f64 	%fd140, %fd132, %fd132, %fd139;
	fma.rn.f64 	%fd141, %fd138, %fd138, %fd140;
	sqrt.rn.f64 	%fd142, %fd141;
	div.rn.f64 	%fd143, %fd132, %fd142;
	div.rn.f64 	%fd144, %fd135, %fd142;
	div.rn.f64 	%fd145, %fd138, %fd142;
	add.s32 	%r80, %r9, 1;
	add.s32 	%r81, %r9, -2;
	setp.lt.u32 	%p14, %r80, 3;
	selp.b32 	%r82, %r80, %r81, %p14;
	add.s32 	%r83, %r9, 2;
	add.s32 	%r84, %r9, -1;
	setp.lt.u32 	%p15, %r83, 3;
	selp.b32 	%r85, %r83, %r84, %p15;
	mad.lo.s32 	%r86, %r82, 24, %r78;
	st.shared.f64 	[%r86], %fd143;
	st.shared.f64 	[%r86+8], %fd144;
	st.shared.f64 	[%r86+16], %fd145;
	mad.lo.s32 	%r87, %r85, 24, %r78;
	st.shared.f64 	[%r87], %fd127;
	st.shared.f64 	[%r87+8], %fd128;
	st.shared.f64 	[%r87+16], %fd129;
	bra.uni 	$L__BB0_11;
$L__BB0_10:
	mov.u32 	%r72, _ZZ32compute_mic_neighbours_full_implPKdS0_PKbmdPmS3_PiPdS5_bbbE10shared_box;
	mad.lo.s32 	%r73, %r9, 24, %r72;
	ld.shared.f64 	%fd77, [%r73];
	ld.shared.f64 	%fd78, [%r73+8];
	ld.shared.f64 	%fd79, [%r73+16];
	mad.lo.s32 	%r74, %r112, 24, %r72;
	ld.shared.f64 	%fd80, [%r74];
	ld.shared.f64 	%fd81, [%r74+8];
	ld.shared.f64 	%fd82, [%r74+16];
	mul.f64 	%fd83, %fd78, %fd82;
	mul.f64 	%fd84, %fd79, %fd81;
	sub.f64 	%fd85, %fd83, %fd84;
	mul.f64 	%fd86, %fd79, %fd80;
	mul.f64 	%fd87, %fd77, %fd82;
	sub.f64 	%fd88, %fd86, %fd87;
	mul.f64 	%fd89, %fd77, %fd81;
	mul.f64 	%fd90, %fd78, %fd80;
	sub.f64 	%fd91, %fd89, %fd90;
	mul.f64 	%fd92, %fd88, %fd88;
	fma.rn.f64 	%fd93, %fd85, %fd85, %fd92;
	fma.rn.f64 	%fd94, %fd91, %fd91, %fd93;
	sqrt.rn.f64 	%fd95, %fd94;
	div.rn.f64 	%fd96, %fd85, %fd95;
	div.rn.f64 	%fd97, %fd88, %fd95;
	div.rn.f64 	%fd98, %fd91, %fd95;
	add.s32 	%r75, %r9, %r112;
	sub.s32 	%r76, 3, %r75;
	mad.lo.s32 	%r77, %r76, 24, %r72;
	st.shared.f64 	[%r77], %fd96;
	st.shared.f64 	[%r77+8], %fd97;
	st.shared.f64 	[%r77+16], %fd98;
$L__BB0_11:
	ld.shared.f64 	%fd146, [_ZZ32compute_mic_neighbours_full_implPKdS0_PKbmdPmS3_PiPdS5_bbbE10shared_box];
	ld.shared.f64 	%fd147, [_ZZ32compute_mic_neighbours_full_implPKdS0_PKbmdPmS3_PiPdS5_bbbE10shared_box+8];
	ld.shared.f64 	%fd148, [_ZZ32compute_mic_neighbours_full_implPKdS0_PKbmdPmS3_PiPdS5_bbbE10shared_box+16];
	ld.shared.f64 	%fd149, [_ZZ32compute_mic_neighbours_full_implPKdS0_PKbmdPmS3_PiPdS5_bbbE10shared_box+24];
	ld.shared.f64 	%fd150, [_ZZ32compute_mic_neighbours_full_implPKdS0_PKbmdPmS3_PiPdS5_bbbE10shared_box+32];
	ld.shared.f64 	%fd151, [_ZZ32compute_mic_neighbours_full_implPKdS0_PKbmdPmS3_PiPdS5_bbbE10shared_box+40];
	ld.shared.f64 	%fd152, [_ZZ32compute_mic_neighbours_full_implPKdS0_PKbmdPmS3_PiPdS5_bbbE10shared_box+48];
	ld.shared.f64 	%fd153, [_ZZ32compute_mic_neighbours_full_implPKdS0_PKbmdPmS3_PiPdS5_bbbE10shared_box+56];
	ld.shared.f64 	%fd154, [_ZZ32compute_mic_neighbours_full_implPKdS0_PKbmdPmS3_PiPdS5_bbbE10shared_box+64];
	mul.f64 	%fd155, %fd150, %fd154;
	mul.f64 	%fd156, %fd151, %fd153;
	sub.f64 	%fd157, %fd155, %fd156;
	mul.f64 	%fd158, %fd146, %fd157;
	mul.f64 	%fd159, %fd149, %fd154;
	mul.f64 	%fd160, %fd151, %fd152;
	sub.f64 	%fd161, %fd159, %fd160;
	mul.f64 	%fd162, %fd147, %fd161;
	sub.f64 	%fd163, %fd158, %fd162;
	mul.f64 	%fd164, %fd149, %fd153;
	mul.f64 	%fd165, %fd150, %fd152;
	sub.f64 	%fd166, %fd164, %fd165;
	fma.rn.f64 	%fd167, %fd148, %fd166, %fd163;
	rcp.rn.f64 	%fd168, %fd167;
	mul.f64 	%fd169, %fd157, %fd168;
	st.shared.f64 	[_ZZ32compute_mic_neighbours_full_implPKdS0_PKbmdPmS3_PiPdS5_bbbE14shared_inv_box_$_0], %fd169;
	mul.f64 	%fd170, %fd148, %fd153;
	mul.f64 	%fd171, %fd147, %fd154;
	sub.f64 	%fd172, %fd170, %fd171;
	mul.f64 	%fd173, %fd172, %fd168;
	st.shared.f64 	[_ZZ32compute_mic_neighbours_full_implPKdS0_PKbmdPmS3_PiPdS5_bbbE14shared_inv_box_$_1], %fd173;
	mul.f64 	%fd174, %fd147, %fd151;
	mul.f64 	%fd175, %fd148, %fd150;
	sub.f64 	%fd176, %fd174, %fd175;
	mul.f64 	%fd177, %fd176, %fd168;
	st.shared.f64 	[_ZZ32compute_mic_neighbours_full_implPKdS0_PKbmdPmS3_PiPdS5_bbbE14shared_inv_box_$_2], %fd177;
	sub.f64 	%fd178, %fd160, %fd159;
	mul.f64 	%fd179, %fd178, %fd168;
	st.shared.f64 	[_ZZ32compute_mic_neighbours_full_implPKdS0_PKbmdPmS3_PiPdS5_bbbE14shared_inv_box_$_3], %fd179;
	mul.f64 	%fd180, %fd146, %fd154;
	mul.f64 	%fd181, %fd148, %fd152;
	sub.f64 	%fd182, %fd180, %fd181;
	mul.f64 	%fd183, %fd182, %fd168;
	st.shared.f64 	[_ZZ32compute_mic_neighbours_full_implPKdS0_PKbmdPmS3_PiPdS5_bbbE14shared_inv_box_$_4], %fd183;
	mul.f64 	%fd184, %fd148, %fd149;
	mul.f64 	%fd185, %fd146, %fd151;
	sub.f64 	%fd186, %fd184, %fd185;
	mul.f64 	%fd187, %fd186, %fd168;
	st.shared.f64 	[_ZZ32compute_mic_neighbours_full_implPKdS0_PKbmdPmS3_PiPdS5_bbbE14shared_inv_box_$_5], %fd187;
	mul.f64 	%fd188, %fd166, %fd168;
	st.shared.f64 	[_ZZ32compute_mic_neighbours_full_implPKdS0_PKbmdPmS3_PiPdS5_bbbE14shared_inv_box_$_6], %fd188;
	mul.f64 	%fd189, %fd147, %fd152;
	mul.f64 	%fd190, %fd146, %fd153;
	sub.f64 	%fd191, %fd189, %fd190;
	mul.f64 	%fd192, %fd191, %fd168;
	st.shared.f64 	[_ZZ32compute_mic_neighbours_full_implPKdS0_PKbmdPmS3_PiPdS5_bbbE14shared_inv_box_$_7], %fd192;
	mul.f64 	%fd193, %fd146, %fd150;
	mul.f64 	%fd194, %fd147, %fd149;
	sub.f64 	%fd195, %fd193, %fd194;
	mul.f64 	%fd196, %fd195, %fd168;
	st.shared.f64 	[_ZZ32compute_mic_neighbours_full_implPKdS0_PKbmdPmS3_PiPdS5_bbbE14shared_inv_box_$_8], %fd196;
	mul.f64 	%fd197, %fd147, %fd150;
	fma.rn.f64 	%fd198, %fd146, %fd149, %fd197;
	fma.rn.f64 	%fd199, %fd148, %fd151, %fd198;
	abs.f64 	%fd200, %fd199;
	mul.f64 	%fd201, %fd147, %fd153;
	fma.rn.f64 	%fd202, %fd146, %fd152, %fd201;
	fma.rn.f64 	%fd203, %fd148, %fd154, %fd202;
	abs.f64 	%fd204, %fd203;
	mul.f64 	%fd206, %fd150, %fd153;
	fma.rn.f64 	%fd207, %fd149, %fd152, %fd206;
	fma.rn.f64 	%fd208, %fd151, %fd154, %fd207;
	abs.f64 	%fd209, %fd208;
	setp.lt.f64 	%p16, %fd200, 0d3DDB7CDFD9D7BDBB;
	setp.lt.f64 	%p17, %fd204, 0d3DDB7CDFD9D7BDBB;
	and.pred  	%p18, %p16, %p17;
	setp.lt.f64 	%p19, %fd209, 0d3DDB7CDFD9D7BDBB;
	and.pred  	%p20, %p18, %p19;
	selp.u16 	%rs10, 1, 0, %p20;
	st.shared.u8 	[_ZZ32compute_mic_neighbours_full_implPKdS0_PKbmdPmS3_PiPdS5_bbbE20shared_is_orthogonal], %rs10;
$L__BB0_12:
	bar.sync 	0;
	setp.le.u64 	%p21, %rd21, %rd8;
	@%p21 bra 	$L__BB0_55;
	mad.lo.s64 	%rd34, %rd8, 24, %rd7;
	ld.global.f64 	%fd2, [%rd34];
	ld.global.f64 	%fd3, [%rd34+8];
	ld.global.f64 	%fd4, [%rd34+16];
	and.b32  	%r88, %r1, 31;
	cvt.u64.u32 	%rd51, %r88;
	setp.le.u64 	%p22, %rd21, %rd51;
	@%p22 bra 	$L__BB0_55;
	ld.shared.u8 	%rs11, [_ZZ32compute_mic_neighbours_full_implPKdS0_PKbmdPmS3_PiPdS5_bbbE20shared_is_orthogonal];
	ld.shared.f64 	%fd5, [_ZZ32compute_mic_neighbours_full_implPKdS0_PKbmdPmS3_PiPdS5_bbbE14shared_inv_box_$_0];
	ld.shared.f64 	%fd6, [_ZZ32compute_mic_neighbours_full_implPKdS0_PKbmdPmS3_PiPdS5_bbbE14shared_inv_box_$_3];
	ld.shared.f64 	%fd7, [_ZZ32compute_mic_neighbours_full_implPKdS0_PKbmdPmS3_PiPdS5_bbbE14shared_inv_box_$_6];
	ld.shared.f64 	%fd8, [_ZZ32compute_mic_neighbours_full_implPKdS0_PKbmdPmS3_PiPdS5_bbbE14shared_inv_box_$_1];
	ld.shared.f64 	%fd9, [_ZZ32compute_mic_neighbours_full_implPKdS0_PKbmdPmS3_PiPdS5_bbbE14shared_inv_box_$_4];
	ld.shared.f64 	%fd10, [_ZZ32compute_mic_neighbours_full_implPKdS0_PKbmdPmS3_PiPdS5_bbbE14shared_inv_box_$_7];
	ld.shared.f64 	%fd11, [_ZZ32compute_mic_neighbours_full_implPKdS0_PKbmdPmS3_PiPdS5_bbbE14shared_inv_box_$_2];
	ld.shared.f64 	%fd12, [_ZZ32compute_mic_neighbours_full_implPKdS0_PKbmdPmS3_PiPdS5_bbbE14shared_inv_box_$_5];
	ld.shared.f64 	%fd13, [_ZZ32compute_mic_neighbours_full_implPKdS0_PKbmdPmS3_PiPdS5_bbbE14shared_inv_box_$_8];
	setp.eq.s16 	%p23, %rs11, 0;
	ld.shared.f64 	%fd14, [_ZZ32compute_mic_neighbours_full_implPKdS0_PKbmdPmS3_PiPdS5_bbbE10shared_box];
	ld.shared.f64 	%fd15, [_ZZ32compute_mic_neighbours_full_implPKdS0_PKbmdPmS3_PiPdS5_bbbE10shared_box+24];
	ld.shared.f64 	%fd16, [_ZZ32compute_mic_neighbours_full_implPKdS0_PKbmdPmS3_PiPdS5_bbbE10shared_box+48];
	ld.shared.f64 	%fd17, [_ZZ32compute_mic_neighbours_full_implPKdS0_PKbmdPmS3_PiPdS5_bbbE10shared_box+8];
	ld.shared.f64 	%fd18, [_ZZ32compute_mic_neighbours_full_implPKdS0_PKbmdPmS3_PiPdS5_bbbE10shared_box+32];
	ld.shared.f64 	%fd19, [_ZZ32compute_mic_neighbours_full_implPKdS0_PKbmdPmS3_PiPdS5_bbbE10shared_box+56];
	ld.shared.f64 	%fd20, [_ZZ32compute_mic_neighbours_full_implPKdS0_PKbmdPmS3_PiPdS5_bbbE10shared_box+16];
	ld.shared.f64 	%fd21, [_ZZ32compute_mic_neighbours_full_implPKdS0_PKbmdPmS3_PiPdS5_bbbE10shared_box+40];
	ld.shared.f64 	%fd22, [_ZZ32compute_mic_neighbours_full_implPKdS0_PKbmdPmS3_PiPdS5_bbbE10shared_box+64];
	@%p23 bra 	$L__BB0_15;
	bra.uni 	$L__BB0_45;
$L__BB0_15:
	mad.lo.s64 	%rd43, %rd51, 24, %rd7;
	ld.global.f64 	%fd252, [%rd43];
	ld.global.f64 	%fd253, [%rd43+8];
	ld.global.f64 	%fd254, [%rd43+16];
	sub.f64 	%fd255, %fd252, %fd2;
	sub.f64 	%fd256, %fd253, %fd3;
	sub.f64 	%fd257, %fd254, %fd4;
	mul.f64 	%fd258, %fd256, %fd6;
	fma.rn.f64 	%fd259, %fd255, %fd5, %fd258;
	fma.rn.f64 	%fd23, %fd257, %fd7, %fd259;
	mul.f64 	%fd260, %fd256, %fd9;
	fma.rn.f64 	%fd261, %fd255, %fd8, %fd260;
	fma.rn.f64 	%fd24, %fd257, %fd10, %fd261;
	mul.f64 	%fd262, %fd256, %fd12;
	fma.rn.f64 	%fd263, %fd255, %fd11, %fd262;
	fma.rn.f64 	%fd25, %fd257, %fd13, %fd263;
	ld.global.s8 	%r12, [%rd6];
	mov.f64 	%fd264, 0d3FE0000000000000;
	copysign.f64 	%fd265, %fd23, %fd264;
	add.rz.f64 	%fd266, %fd23, %fd265;
	cvt.rzi.f64.f64 	%fd267, %fd266;
	cvt.rzi.s32.f64 	%r99, %fd267;
	mul.lo.s32 	%r118, %r99, %r12;
	ld.global.s8 	%r100, [%rd6+1];
	copysign.f64 	%fd268, %fd24, %fd264;
	add.rz.f64 	%fd269, %fd24, %fd268;
	cvt.rzi.f64.f64 	%fd270, %fd269;
	cvt.rzi.s32.f64 	%r101, %fd270;
	mul.lo.s32 	%r119, %r101, %r100;
	ld.global.s8 	%r102, [%rd6+2];
	copysign.f64 	%fd271, %fd25, %fd264;
	add.rz.f64 	%fd272, %fd25, %fd271;
	cvt.rzi.f64.f64 	%fd273, %fd272;
	cvt.rzi.s32.f64 	%r103, %fd273;
	mul.lo.s32 	%r120, %r103, %r102;
	add.s32 	%r104, %r119, -1;
	mul.lo.s32 	%r16, %r104, %r100;
	cvt.rn.f64.s32 	%fd274, %r16;
	sub.f64 	%fd275, %fd24, %fd274;
	mul.f64 	%fd26, %fd275, %fd21;
	add.s32 	%r105, %r120, -1;
	mul.lo.s32 	%r17, %r105, %r102;
	cvt.rn.f64.s32 	%fd276, %r17;
	sub.f64 	%fd277, %fd25, %fd276;
	mul.f64 	%fd27, %fd16, %fd277;
	mul.f64 	%fd28, %fd277, %fd19;
	mul.f64 	%fd29, %fd277, %fd22;
	mul.lo.s32 	%r18, %r120, %r102;
	cvt.rn.f64.s32 	%fd278, %r18;
	sub.f64 	%fd279, %fd25, %fd278;
	mul.f64 	%fd30, %fd16, %fd279;
	mul.f64 	%fd31, %fd279, %fd19;
	mul.f64 	%fd32, %fd279, %fd22;
	add.s32 	%r19, %r18, %r102;
	cvt.rn.f64.s32 	%fd280, %r19;
	sub.f64 	%fd281, %fd25, %fd280;
	mul.f64 	%fd33, %fd16, %fd281;
	mul.f64 	%fd34, %fd281, %fd19;
	mul.f64 	%fd35, %fd281, %fd22;
	mul.lo.s32 	%r20, %r119, %r100;
	add.s32 	%r21, %r20, %r100;
	add.s32 	%r106, %r118, -1;
	mul.lo.s32 	%r113, %r106, %r12;
	mov.f64 	%fd351, 0d46293E5939A08CEA;
	mov.b32 	%r114, 0;
$L__BB0_16:
	cvt.rn.f64.s32 	%fd282, %r113;
	sub.f64 	%fd283, %fd23, %fd282;
	mul.f64 	%fd37, %fd14, %fd283;
	mul.f64 	%fd38, %fd283, %fd17;
	mul.f64 	%fd39, %fd283, %fd20;
	cvt.rn.f64.s32 	%fd284, %r16;
	sub.f64 	%fd285, %fd24, %fd284;
	fma.rn.f64 	%fd40, %fd15, %fd285, %fd37;
	fma.rn.f64 	%fd41, %fd285, %fd18, %fd38;
	add.f64 	%fd42, %fd39, %fd26;
	add.f64 	%fd286, %fd40, %fd27;
	add.f64 	%fd287, %fd41, %fd28;
	add.f64 	%fd288, %fd42, %fd29;
	mul.f64 	%fd289, %fd287, %fd287;
	fma.rn.f64 	%fd290, %fd286, %fd286, %fd289;
	fma.rn.f64 	%fd43, %fd288, %fd288, %fd290;
	setp.geu.f64 	%p32, %fd43, %fd351;
	@%p32 bra 	$L__BB0_18;
	mov.u32 	%r118, %r113;
	mov.u32 	%r119, %r16;
	mov.u32 	%r120, %r17;
	mov.f64 	%fd351, %fd43;
$L__BB0_18:
	add.f64 	%fd291, %fd40, %fd30;
	add.f64 	%fd292, %fd41, %fd31;
	add.f64 	%fd293, %fd42, %fd32;
	mul.f64 	%fd294, %fd292, %fd292;
	fma.rn.f64 	%fd295, %fd291, %fd291, %fd294;
	fma.rn.f64 	%fd45, %fd293, %fd293, %fd295;
	setp.geu.f64 	%p33, %fd45, %fd351;
	@%p33 bra 	$L__BB0_20;
	mov.u32 	%r118, %r113;
	mov.u32 	%r119, %r16;
	mov.u32 	%r120, %r18;
	mov.f64 	%fd351, %fd45;
$L__BB0_20:
	add.f64 	%fd296, %fd40, %fd33;
	add.f64 	%fd297, %fd41, %fd34;
	add.f64 	%fd298, %fd42, %fd35;
	mul.f64 	%fd299, %fd297, %fd297;
	fma.rn.f64 	%fd300, %fd296, %fd296, %fd299;
	fma.rn.f64 	%fd47, %fd298, %fd298, %fd300;
	setp.geu.f64 	%p34, %fd47, %fd351;
	@%p34 bra 	$L__BB0_22;
	mov.u32 	%r118, %r113;
	mov.u32 	%r119, %r16;
	mov.u32 	%r120, %r19;
	mov.f64 	%fd351, %fd47;
$L__BB0_22:
	cvt.rn.f64.s32 	%fd301, %r20;
	sub.f64 	%fd302, %fd24, %fd301;
	fma.rn.f64 	%fd49, %fd15, %fd302, %fd37;
	fma.rn.f64 	%fd50, %fd302, %fd18, %fd38;
	fma.rn.f64 	%fd51, %fd302, %fd21, %fd39;
	add.f64 	%fd303, %fd49, %fd27;
	add.f64 	%fd304, %fd50, %fd28;
	add.f64 	%fd305, %fd51, %fd29;
	mul.f64 	%fd306, %fd304, %fd304;
	fma.rn.f64 	%fd307, %fd303, %fd303, %fd306;
	fma.rn.f64 	%fd52, %fd305, %fd305, %fd307;
	setp.geu.f64 	%p35, %fd52, %fd351;
	@%p35 bra 	$L__BB0_24;
	mov.u32 	%r118, %r113;
	mov.u32 	%r119, %r20;
	mov.u32 	%r120, %r17;
	mov.f64 	%fd351, %fd52;
$L__BB0_24:
	add.f64 	%fd308, %fd49, %fd30;
	add.f64 	%fd309, %fd50, %fd31;
	add.f64 	%fd310, %fd51, %fd32;
	mul.f64 	%fd311, %fd309, %fd309;
	fma.rn.f64 	%fd312, %fd308, %fd308, %fd311;
	fma.rn.f64 	%fd54, %fd310, %fd310, %fd312;
	setp.geu.f64 	%p36, %fd54, %fd351;
	@%p36 bra 	$L__BB0_26;
	mov.u32 	%r118, %r113;
	mov.u32 	%r119, %r20;
	mov.u32 	%r120, %r18;
	mov.f64 	%fd351, %fd54;
$L__BB0_26:
	add.f64 	%fd313, %fd49, %fd33;
	add.f64 	%fd314, %fd50, %fd34;
	add.f64 	%fd315, %fd51, %fd35;
	mul.f64 	%fd316, %fd314, %fd314;
	fma.rn.f64 	%fd317, %fd313, %fd313, %fd316;
	fma.rn.f64 	%fd56, %fd315, %fd315, %fd317;
	setp.geu.f64 	%p37, %fd56, %fd351;
	@%p37 bra 	$L__BB0_28;
	mov.u32 	%r118, %r113;
	mov.u32 	%r119, %r20;
	mov.u32 	%r120, %r19;
	mov.f64 	%fd351, %fd56;
$L__BB0_28:
	cvt.rn.f64.s32 	%fd318, %r21;
	sub.f64 	%fd319, %fd24, %fd318;
	fma.rn.f64 	%fd58, %fd15, %fd319, %fd37;
	fma.rn.f64 	%fd59, %fd319, %fd18, %fd38;
	fma.rn.f64 	%fd60, %fd319, %fd21, %fd39;
	add.f64 	%fd320, %fd58, %fd27;
	add.f64 	%fd321, %fd59, %fd28;
	add.f64 	%fd322, %fd60, %fd29;
	mul.f64 	%fd323, %fd321, %fd321;
	fma.rn.f64 	%fd324, %fd320, %fd320, %fd323;
	fma.rn.f64 	%fd61, %fd322, %fd322, %fd324;
	setp.geu.f64 	%p38, %fd61, %fd351;
	@%p38 bra 	$L__BB0_30;
	mov.u32 	%r118, %r113;
	mov.u32 	%r119, %r21;
	mov.u32 	%r120, %r17;
	mov.f64 	%fd351, %fd61;
$L__BB0_30:
	add.f64 	%fd325, %fd58, %fd30;
	add.f64 	%fd326, %fd59, %fd31;
	add.f64 	%fd327, %fd60, %fd32;
	mul.f64 	%fd328, %fd326, %fd326;
	fma.rn.f64 	%fd329, %fd325, %fd325, %fd328;
	fma.rn.f64 	%fd63, %fd327, %fd327, %fd329;
	setp.geu.f64 	%p39, %fd63, %fd351;
	@%p39 bra 	$L__BB0_32;
	mov.u32 	%r118, %r113;
	mov.u32 	%r119, %r21;
	mov.u32 	%r120, %r18;
	mov.f64 	%fd351, %fd63;
$L__BB0_32:
	add.f64 	%fd330, %fd58, %fd33;
	add.f64 	%fd331, %fd59, %fd34;
	add.f64 	%fd332, %fd60, %fd35;
	mul.f64 	%fd333, %fd331, %fd331;
	fma.rn.f64 	%fd334, %fd330, %fd330, %fd333;
	fma.rn.f64 	%fd65, %fd332, %fd332, %fd334;
	setp.geu.f64 	%p40, %fd65, %fd351;
	@%p40 bra 	$L__BB0_34;
	mov.u32 	%r118, %r113;
	mov.u32 	%r119, %r21;
	mov.u32 	%r120, %r19;
	mov.f64 	%fd351, %fd65;
$L__BB0_34:
	add.s32 	%r114, %r114, 1;
	add.s32 	%r113, %r113, %r12;
	setp.ne.s32 	%p41, %r114, 3;
	@%p41 bra 	$L__BB0_16;
	cvt.rn.f64.s32 	%fd335, %r118;
	sub.f64 	%fd336, %fd23, %fd335;
	cvt.rn.f64.s32 	%fd337, %r119;
	sub.f64 	%fd338, %fd24, %fd337;
	cvt.rn.f64.s32 	%fd339, %r120;
	sub.f64 	%fd340, %fd25, %fd339;
	mul.f64 	%fd341, %fd338, %fd15;
	fma.rn.f64 	%fd342, %fd336, %fd14, %fd341;
	fma.rn.f64 	%fd67, %fd340, %fd16, %fd342;
	mul.f64 	%fd343, %fd338, %fd18;
	fma.rn.f64 	%fd344, %fd336, %fd17, %fd343;
	fma.rn.f64 	%fd68, %fd340, %fd19, %fd344;
	mul.f64 	%fd345, %fd338, %fd21;
	fma.rn.f64 	%fd346, %fd336, %fd20, %fd345;
	fma.rn.f64 	%fd69, %fd340, %fd22, %fd346;
	mul.f64 	%fd347, %fd68, %fd68;
	fma.rn.f64 	%fd348, %fd67, %fd67, %fd347;
	fma.rn.f64 	%fd70, %fd69, %fd69, %fd348;
	setp.geu.f64 	%p42, %fd70, %fd1;
	setp.leu.f64 	%p43, %fd70, 0d0000000000000000;
	or.pred  	%p44, %p42, %p43;
	@%p44 bra 	$L__BB0_44;
	ld.global.u64 	%rd52, [%rd5];
$L__BB0_37:
	mov.u64 	%rd12, %rd52;
	add.s64 	%rd44, %rd12, 1;
	atom.relaxed.global.cas.b64 	%rd52, [%rd5], %rd12, %rd44;
	setp.ne.s64 	%p45, %rd12, %rd52;
	@%p45 bra 	$L__BB0_37;
	setp.eq.s16 	%p46, %rs3, 0;
	shl.b64 	%rd45, %rd12, 4;
	add.s64 	%rd46, %rd4, %rd45;
	st.global.u64 	[%rd46], %rd8;
	st.global.u64 	[%rd46+8], %rd51;
	@%p46 bra 	$L__BB0_40;
	mad.lo.s64 	%rd47, %rd12, 12, %rd3;
	neg.s32 	%r107, %r118;
	st.global.u32 	[%rd47], %r107;
	neg.s32 	%r108, %r119;
	st.global.u32 	[%rd47+4], %r108;
	neg.s32 	%r109, %r120;
	st.global.u32 	[%rd47+8], %r109;
$L__BB0_40:
	setp.eq.s16 	%p47, %rs5, 0;
	@%p47 bra 	$L__BB0_42;
	mad.lo.s64 	%rd48, %rd12, 24, %rd2;
	st.global.f64 	[%rd48], %fd67;
	st.global.f64 	[%rd48+8], %fd68;
	st.global.f64 	[%rd48+16], %fd69;
$L__BB0_42:
	setp.eq.s16 	%p48, %rs4, 0;
	@%p48 bra 	$L__BB0_44;
	sqrt.rn.f64 	%fd349, %fd70;
	shl.b64 	%rd49, %rd12, 3;
	add.s64 	%rd50, %rd1, %rd49;
	st.global.f64 	[%rd50], %fd349;
$L__BB0_44:
	add.s64 	%rd51, %rd51, 32;
	setp.lt.u64 	%p49, %rd51, %rd21;
	@%p49 bra 	$L__BB0_15;
	bra.uni 	$L__BB0_55;
$L__BB0_45:
	mad.lo.s64 	%rd35, %rd51, 24, %rd7;
	ld.global.f64 	%fd211, [%rd35];
	ld.global.f64 	%fd212, [%rd35+8];
	ld.global.f64 	%fd213, [%rd35+16];
	sub.f64 	%fd214, %fd211, %fd2;
	sub.f64 	%fd215, %fd212, %fd3;
	sub.f64 	%fd216, %fd213, %fd4;
	mul.f64 	%fd217, %fd215, %fd6;
	fma.rn.f64 	%fd218, %fd214, %fd5, %fd217;
	fma.rn.f64 	%fd219, %fd216, %fd7, %fd218;
	mul.f64 	%fd220, %fd215, %fd9;
	fma.rn.f64 	%fd221, %fd214, %fd8, %fd220;
	fma.rn.f64 	%fd222, %fd216, %fd10, %fd221;
	mul.f64 	%fd223, %fd215, %fd12;
	fma.rn.f64 	%fd224, %fd214, %fd11, %fd223;
	fma.rn.f64 	%fd225, %fd216, %fd13, %fd224;
	ld.global.s8 	%r89, [%rd6];
	mov.f64 	%fd226, 0d3FE0000000000000;
	copysign.f64 	%fd227, %fd219, %fd226;
	add.rz.f64 	%fd228, %fd219, %fd227;
	cvt.rzi.f64.f64 	%fd229, %fd228;
	cvt.rzi.s32.f64 	%r90, %fd229;
	mul.lo.s32 	%r57, %r90, %r89;
	ld.global.s8 	%r91, [%rd6+1];
	copysign.f64 	%fd230, %fd222, %fd226;
	add.rz.f64 	%fd231, %fd222, %fd230;
	cvt.rzi.f64.f64 	%fd232, %fd231;
	cvt.rzi.s32.f64 	%r92, %fd232;
	mul.lo.s32 	%r58, %r92, %r91;
	ld.global.s8 	%r93, [%rd6+2];
	copysign.f64 	%fd233, %fd225, %fd226;
	add.rz.f64 	%fd234, %fd225, %fd233;
	cvt.rzi.f64.f64 	%fd235, %fd234;
	cvt.rzi.s32.f64 	%r94, %fd235;
	mul.lo.s32 	%r59, %r94, %r93;
	cvt.rn.f64.s32 	%fd236, %r57;
	sub.f64 	%fd237, %fd219, %fd236;
	cvt.rn.f64.s32 	%fd238, %r58;
	sub.f64 	%fd239, %fd222, %fd238;
	cvt.rn.f64.s32 	%fd240, %r59;
	sub.f64 	%fd241, %fd225, %fd240;
	mul.f64 	%fd242, %fd239, %fd15;
	fma.rn.f64 	%fd243, %fd237, %fd14, %fd242;
	fma.rn.f64 	%fd71, %fd241, %fd16, %fd243;
	mul.f64 	%fd244, %fd239, %fd18;
	fma.rn.f64 	%fd245, %fd237, %fd17, %fd244;
	fma.rn.f64 	%fd72, %fd241, %fd19, %fd245;
	mul.f64 	%fd246, %fd239, %fd21;
	fma.rn.f64 	%fd247, %fd237, %fd20, %fd246;
	fma.rn.f64 	%fd73, %fd241, %fd22, %fd247;
	mul.f64 	%fd248, %fd72, %fd72;
	fma.rn.f64 	%fd249, %fd71, %fd71, %fd248;
	fma.rn.f64 	%fd74, %fd73, %fd73, %fd249;
	setp.geu.f64 	%p24, %fd74, %fd1;
	setp.leu.f64 	%p25, %fd74, 0d0000000000000000;
	or.pred  	%p26, %p24, %p25;
	@%p26 bra 	$L__BB0_54;
	ld.global.u64 	%rd54, [%rd5];
$L__BB0_47:
	mov.u64 	%rd17, %rd54;
	add.s64 	%rd36, %rd17, 1;
	atom.relaxed.global.cas.b64 	%rd54, [%rd5], %rd17, %rd36;
	setp.ne.s64 	%p27, %rd17, %rd54;
	@%p27 bra 	$L__BB0_47;
	setp.eq.s16 	%p28, %rs3, 0;
	shl.b64 	%rd37, %rd17, 4;
	add.s64 	%rd38, %rd4, %rd37;
	st.global.u64 	[%rd38], %rd8;
	st.global.u64 	[%rd38+8], %rd51;
	@%p28 bra 	$L__BB0_50;
	mad.lo.s64 	%rd39, %rd17, 12, %rd3;
	neg.s32 	%r95, %r57;
	st.global.u32 	[%rd39], %r95;
	neg.s32 	%r96, %r58;
	st.global.u32 	[%rd39+4], %r96;
	neg.s32 	%r97, %r59;
	st.global.u32 	[%rd39+8], %r97;
$L__BB0_50:
	setp.eq.s16 	%p29, %rs5, 0;
	@%p29 bra 	$L__BB0_52;
	mad.lo.s64 	%rd40, %rd17, 24, %rd2;
	st.global.f64 	[%rd40], %fd71;
	st.global.f64 	[%rd40+8], %fd72;
	st.global.f64 	[%rd40+16], %fd73;
$L__BB0_52:
	setp.eq.s16 	%p30, %rs4, 0;
	@%p30 bra 	$L__BB0_54;
	sqrt.rn.f64 	%fd250, %fd74;
	shl.b64 	%rd41, %rd17, 3;
	add.s64 	%rd42, %rd1, %rd41;
	st.global.f64 	[%rd42], %fd250;
$L__BB0_54:
	add.s64 	%rd51, %rd51, 32;
	setp.lt.u64 	%p31, %rd51, %rd21;
	@%p31 bra 	$L__BB0_45;
$L__BB0_55:
	ret;

}
	// .globl	_Z32compute_mic_neighbours_half_implPKdS0_PKbmdPmS3_PiPdS5_bbb
.visible .entry _Z32compute_mic_neighbours_half_implPKdS0_PKbmdPmS3_PiPdS5_bbb(
	.param .u64 .ptr .align 1 _Z32compute_mic_neighbours_half_implPKdS0_PKbmdPmS3_PiPdS5_bbb_param_0,
	.param .u64 .ptr .align 1 _Z32compute_mic_neighbours_half_implPKdS0_PKbmdPmS3_PiPdS5_bbb_param_1,
	.param .u64 .ptr .align 1 _Z32compute_mic_neighbours_half_implPKdS0_PKbmdPmS3_PiPdS5_bbb_param_2,
	.param .u64 _Z32compute_mic_neighbours_half_implPKdS0_PKbmdPmS3_PiPdS5_bbb_param_3,
	.param .f64 _Z32compute_mic_neighbours_half_implPKdS0_PKbmdPmS3_PiPdS5_bbb_param_4,
	.param .u64 .ptr .align 1 _Z32compute_mic_neighbours_half_implPKdS0_PKbmdPmS3_PiPdS5_bbb_param_5,
	.param .u64 .ptr .align 1 _Z32compute_mic_neighbours_half_implPKdS0_PKbmdPmS3_PiPdS5_bbb_param_6,
	.param .u64 .ptr .align 1 _Z32compute_mic_neighbours_half_implPKdS0_PKbmdPmS3_PiPdS5_bbb_param_7,
	.param .u64 .ptr .align 1 _Z32compute_mic_neighbours_half_implPKdS0_PKbmdPmS3_PiPdS5_bbb_param_8,
	.param .u64 .ptr .align 1 _Z32compute_mic_neighbours_half_implPKdS0_PKbmdPmS3_PiPdS5_bbb_param_9,
	.param .u8 _Z32compute_mic_neighbours_half_implPKdS0_PKbmdPmS3_PiPdS5_bbb_param_10,
	.param .u8 _Z32compute_mic_neighbours_half_implPKdS0_PKbmdPmS3_PiPdS5_bbb_param_11,
	.param .u8 _Z32compute_mic_neighbours_half_implPKdS0_PKbmdPmS3_PiPdS5_bbb_param_12
)
{
	.reg .pred 	%p<41>;
	.reg .b16 	%rs<15>;
	.reg .b32 	%r<138>;
	.reg .b64 	%rd<54>;
	.reg .b64 	%fd<320>;
	// demoted variable
	.shared .align 8 .b8 _ZZ32compute_mic_neighbours_half_implPKdS0_PKbmdPmS3_PiPdS5_bbbE10shared_box[72];
	// demoted variable
	.shared .align 8 .f64 _ZZ32compute_mic_neighbours_half_implPKdS0_PKbmdPmS3_PiPdS5_bbbE14shared_inv_box_$_0;
	// demoted variable
	.shared .align 8 .f64 _ZZ32compute_mic_neighbours_half_implPKdS0_PKbmdPmS3_PiPdS5_bbbE14shared_inv_box_$_1;
	// demoted variable
	.shared .align 8 .f64 _ZZ32compute_mic_neighbours_half_implPKdS0_PKbmdPmS3_PiPdS5_bbbE14shared_inv_box_$_2;
	// demoted variable
	.shared .align 8 .f64 _ZZ32compute_mic_neighbours_half_implPKdS0_PKbmdPmS3_PiPdS5_bbbE14shared_inv_box_$_3;
	// demoted variable
	.shared .align 8 .f64 _ZZ32compute_mic_neighbours_half_implPKdS0_PKbmdPmS3_PiPdS5_bbbE14shared_inv_box_$_4;
	// demoted variable
	.shared .align 8 .f64 _ZZ32compute_mic_neighbours_half_implPKdS0_PKbmdPmS3_PiPdS5_bbbE14shared_inv_box_$_5;
	// demoted variable
	.shared .align 8 .f64 _ZZ32compute_mic_neighbours_half_implPKdS0_PKbmdPmS3_PiPdS5_bbbE14shared_inv_box_$_6;
	// demoted variable
	.shared .align 8 .f64 _ZZ32compute_mic_neighbours_half_implPKdS0_PKbmdPmS3_PiPdS5_bbbE14shared_inv_box_$_7;
	// demoted variable
	.shared .align 8 .f64 _ZZ32compute_mic_neighbours_half_implPKdS0_PKbmdPmS3_PiPdS5_bbbE14shared_inv_box_$_8;
	// demoted variable
	.shared .align 1 .u8 _ZZ32compute_mic_neighbours_half_implPKdS0_PKbmdPmS3_PiPdS5_bbbE20shared_is_orthogonal;
	ld.param.u64 	%rd10, [_Z32compute_mic_neighbours_half_implPKdS0_PKbmdPmS3_PiPdS5_bbb_param_0];
	ld.param.u64 	%rd11, [_Z32compute_mic_neighbours_half_implPKdS0_PKbmdPmS3_PiPdS5_bbb_param_1];
	ld.param.u64 	%rd17, [_Z32compute_mic_neighbours_half_implPKdS0_PKbmdPmS3_PiPdS5_bbb_param_2];
	ld.param.u64 	%rd18, [_Z32compute_mic_neighbours_half_implPKdS0_PKbmdPmS3_PiPdS5_bbb_param_3];
	cvta.to.global.u64 	%rd1, %rd17;
	mov.u32 	%r62, %ctaid.x;
	mov.u32 	%r63, %ntid.x;
	mov.u32 	%r1, %tid.x;
	mad.lo.s32 	%r64, %r62, %r63, %r1;
	cvt.u64.u32 	%rd2, %r64;
	add.s64 	%rd19, %rd18, -1;
	mul.lo.s64 	%rd3, %rd19, %rd18;
	setp.gt.u32 	%p2, %r1, 8;
	@%p2 bra 	$L__BB1_2;
	cvta.to.global.u64 	%rd20, %rd11;
	mul.wide.u32 	%rd21, %r1, 8;
	add.s64 	%rd22, %rd20, %rd21;
	ld.global.f64 	%fd58, [%rd22];
	shl.b32 	%r65, %r1, 3;
	mov.u32 	%r66, _ZZ32compute_mic_neighbours_half_implPKdS0_PKbmdPmS3_PiPdS5_bbbE10shared_box;
	add.s32 	%r67, %r66, %r65;
	st.shared.f64 	[%r67], %fd58;
$L__BB1_2:
	bar.sync 	0;
	setp.ne.s32 	%p3, %r1, 0;
	@%p3 bra 	$L__BB1_12;
	ld.global.u8 	%rs1, [%rd1];
	setp.eq.s16 	%p4, %rs1, 0;
	setp.ne.s16 	%p6, %rs1, 0;
	selp.u32 	%r68, 1, 0, %p4;
	selp.u32 	%r69, 1, 0, %p6;
	selp.s32 	%r70, -1, 0, %p4;
	ld.global.u8 	%rs2, [%rd1+1];
	setp.eq.s16 	%p7, %rs2, 0;
	selp.b32 	%r71, 1, 2, %p4;
	selp.b32 	%r100, %r69, %r71, %p7;
	selp.b32 	%r9, %r70, %r68, %p7;
	or.pred  	%p1, %p7, %p4;
	selp.b32 	%r102, -1, 1, %p1;
	ld.global.u8 	%rs6, [%rd1+2];
	setp.eq.s16 	%p8, %rs6, 0;
	@%p8 bra 	$L__BB1_5;
	or.b16  	%rs8, %rs2, %rs1;
	and.b16  	%rs9, %rs8, 255;
	add.s32 	%r100, %r100, 1;
	setp.eq.s16 	%p9, %rs9, 0;
	selp.b32 	%r9, 2, %r9, %p9;
	selp.b32 	%r72, -1, 2, %p9;
	selp.b32 	%r102, %r72, 1, %p1;
$L__BB1_5:
	setp.eq.s32 	%p10, %r100, 2;
	@%p10 bra 	$L__BB1_10;
	setp.eq.s32 	%p11, %r100, 1;
	@%p11 bra 	$L__BB1_9;
	setp.ne.s32 	%p12, %r100, 0;
	@%p12 bra 	$L__BB1_11;
	mov.b64 	%rd23, 0;
	st.shared.u64 	[_ZZ32compute_mic_neighbours_half_implPKdS0_PKbmdPmS3_PiPdS5_bbbE10shared_box+8], %rd23;
	st.shared.u64 	[_ZZ32compute_mic_neighbours_half_implPKdS0_PKbmdPmS3_PiPdS5_bbbE10shared_box+16], %rd23;
	st.shared.u64 	[_ZZ32compute_mic_neighbours_half_implPKdS0_PKbmdPmS3_PiPdS5_bbbE10shared_box+24], %rd23;
	st.shared.u64 	[_ZZ32compute_mic_neighbours_half_implPKdS0_PKbmdPmS3_PiPdS5_bbbE10shared_box+40], %rd23;
	st.shared.u64 	[_ZZ32compute_mic_neighbours_half_implPKdS0_PKbmdPmS3_PiPdS5_bbbE10shared_box+48], %rd23;
	st.shared.u64 	[_ZZ32compute_mic_neighbours_half_implPKdS0_PKbmdPmS3_PiPdS5_bbbE10shared_box+56], %rd23;
	mov.b64 	%rd24, 4607182418800017408;
	st.shared.u64 	[_ZZ32compute_mic_neighbours_half_implPKdS0_PKbmdPmS3_PiPdS5_bbbE10shared_box], %rd24;
	st.shared.u64 	[_ZZ32compute_mic_neighbours_half_implPKdS0_PKbmdPmS3_PiPdS5_bbbE10shared_box+32], %rd24;
	st.shared.u64 	[_ZZ32compute_mic_neighbours_half_implPKdS0_PKbmdPmS3_PiPdS5_bbbE10shared_box+64], %rd24;
	bra.uni 	$L__BB1_11;
$L__BB1_9:
	mov.u32 	%r79, _ZZ32compute_mic_neighbours_half_implPKdS0_PKbmdPmS3_PiPdS5_bbbE10shared_box;
	mad.lo.s32 	%r80, %r9, 24, %r79;
	ld.shared.f64 	%fd81, [%r80];
	ld.shared.f64 	%fd82, [%r80+8];
	ld.shared.f64 	%fd83, [%r80+16];
	mul.f64 	%fd84, %fd82, %fd82;
	fma.rn.f64 	%fd85, %fd81, %fd81, %fd84;
	fma.rn.f64 	%fd86, %fd83, %fd83, %fd85;
	sqrt.rn.f64 	%fd87, %fd86;
	div.rn.f64 	%fd88, %fd81, %fd87;
	div.rn.f64 	%fd89, %fd82, %fd87;
	div.rn.f64 	%fd90, %fd83, %fd87;
	fma.rn.f64 	%fd91, %fd88, 0d0000000000000000, %fd89;
	fma.rn.f64 	%fd92, %fd90, 0d0000000000000000, %fd91;
	abs.f64 	%fd93, %fd92;
	setp.gt.f64 	%p13, %fd93, 0d3FECCCCCCCCCCCCD;
	selp.f64 	%fd94, 0d3FF0000000000000, 0d0000000000000000, %p13;
	selp.f64 	%fd95, 0d0000000000000000, 0d3FF0000000000000, %p13;
	mul.f64 	%fd96, %fd82, %fd94;
	mul.f64 	%fd97, %fd83, %fd95;
	sub.f64 	%fd98, %fd96, %fd97;
	mul.f64 	%fd99, %fd83, 0d0000000000000000;
	mul.f64 	%fd100, %fd81, %fd94;
	sub.f64 	%fd101, %fd99, %fd100;
	mul.f64 	%fd102, %fd81, %fd95;
	mul.f64 	%fd103, %fd82, 0d0000000000000000;
	sub.f64 	%fd104, %fd102, %fd103;
	mul.f64 	%fd105, %fd101, %fd101;
	fma.rn.f64 	%fd106, %fd98, %fd98, %fd105;
	fma.rn.f64 	%fd107, %fd104, %fd104, %fd106;
	sqrt.rn.f64 	%fd108, %fd107;
	div.rn.f64 	%fd109, %fd98, %fd108;
	div.rn.f64 	%fd110, %fd101, %fd108;
	div.rn.f64 	%fd111, %fd104, %fd108;
	mul.f64 	%fd112, %fd83, %fd110;
	mul.f64 	%fd113, %fd82, %fd111;
	sub.f64 	%fd114, %fd112, %fd113;
	mul.f64 	%fd115, %fd81, %fd111;
	mul.f64 	%fd116, %fd83, %fd109;
	sub.f64 	%fd117, %fd115, %fd116;
	mul.f64 	%fd118, %fd82, %fd109;
	mul.f64 	%fd119, %fd81, %fd110;
	sub.f64 	%fd120, %fd118, %fd119;
	mul.f64 	%fd121, %fd117, %fd117;
	fma.rn.f64 	%fd122, %fd114, %fd114, %fd121;
	fma.rn.f64 	%fd123, %fd120, %fd120, %fd122;
	sqrt.rn.f64 	%fd124, %fd123;
	div.rn.f64 	%fd125, %fd114, %fd124;
	div.rn.f64 	%fd126, %fd117, %fd124;
	div.rn.f64 	%fd127, %fd120, %fd124;
	add.s32 	%r81, %r9, 1;
	add.s32 	%r82, %r9, -2;
	setp.lt.u32 	%p14, %r81, 3;
	selp.b32 	%r83, %r81, %r82, %p14;
	add.s32 	%r84, %r9, 2;
	add.s32 	%r85, %r9, -1;
	setp.lt.u32 	%p15, %r84, 3;
	selp.b32 	%r86, %r84, %r85, %p15;
	mad.lo.s32 	%r87, %r83, 24, %r79;
	st.shared.f64 	[%r87], %fd125;
	st.shared.f64 	[%r87+8], %fd126;
	st.shared.f64 	[%r87+16], %fd127;
	mad.lo.s32 	%r88, %r86, 24, %r79;
	st.shared.f64 	[%r88], %fd109;
	st.shared.f64 	[%r88+8], %fd110;
	st.shared.f64 	[%r88+16], %fd111;
	bra.uni 	$L__BB1_11;
$L__BB1_10:
	mov.u32 	%r73, _ZZ32compute_mic_neighbours_half_implPKdS0_PKbmdPmS3_PiPdS5_bbbE10shared_box;
	mad.lo.s32 	%r74, %r9, 24, %r73;
	ld.shared.f64 	%fd59, [%r74];
	ld.shared.f64 	%fd60, [%r74+8];
	ld.shared.f64 	%fd61, [%r74+16];
	mad.lo.s32 	%r75, %r102, 24, %r73;
	ld.shared.f64 	%fd62, [%r75];
	ld.shared.f64 	%fd63, [%r75+8];
	ld.shared.f64 	%fd64, [%r75+16];
	mul.f64 	%fd65, %fd60, %fd64;
	mul.f64 	%fd66, %fd61, %fd63;
	sub.f64 	%fd67, %fd65, %fd66;
	mul.f64 	%fd68, %fd61, %fd62;
	mul.f64 	%fd69, %fd59, %fd64;
	sub.f64 	%fd70, %fd68, %fd69;
	mul.f64 	%fd71, %fd59, %fd63;
	mul.f64 	%fd72, %fd60, %fd62;
	sub.f64 	%fd73, %fd71, %fd72;
	mul.f64 	%fd74, %fd70, %fd70;
	fma.rn.f64 	%fd75, %fd67, %fd67, %fd74;
	fma.rn.f64 	%fd76, %fd73, %fd73, %fd75;
	sqrt.rn.f64 	%fd77, %fd76;
	div.rn.f64 	%fd78, %fd67, %fd77;
	div.rn.f64 	%fd79, %fd70, %fd77;
	div.rn.f64 	%fd80, %fd73, %fd77;
	add.s32 	%r76, %r9, %r102;
	sub.s32 	%r77, 3, %r76;
	mad.lo.s32 	%r78, %r77, 24, %r73;
	st.shared.f64 	[%r78], %fd78;
	st.shared.f64 	[%r78+8], %fd79;
	st.shared.f64 	[%r78+16], %fd80;
$L__BB1_11:
	ld.shared.f64 	%fd128, [_ZZ32compute_mic_neighbours_half_implPKdS0_PKbmdPmS3_PiPdS5_bbbE10shared_box];
	ld.shared.f64 	%fd129, [_ZZ32compute_mic_neighbours_half_implPKdS0_PKbmdPmS3_PiPdS5_bbbE10shared_box+8];
	ld.shared.f64 	%fd130, [_ZZ32compute_mic_neighbours_half_implPKdS0_PKbmdPmS3_PiPdS5_bbbE10shared_box+16];
	ld.shared.f64 	%fd131, [_ZZ32compute_mic_neighbours_half_implPKdS0_PKbmdPmS3_PiPdS5_bbbE10shared_box+24];
	ld.shared.f64 	%fd132, [_ZZ32compute_mic_neighbours_half_implPKdS0_PKbmdPmS3_PiPdS5_bbbE10shared_box+32];
	ld.shared.f64 	%fd133, [_ZZ32compute_mic_neighbours_half_implPKdS0_PKbmdPmS3_PiPdS5_bbbE10shared_box+40];
	ld.shared.f64 	%fd134, [_ZZ32compute_mic_neighbours_half_implPKdS0_PKbmdPmS3_PiPdS5_bbbE10shared_box+48];
	ld.shared.f64 	%fd135, [_ZZ32compute_mic_neighbours_half_implPKdS0_PKbmdPmS3_PiPdS5_bbbE10shared_box+56];
	ld.shared.f64 	%fd136, [_ZZ32compute_mic_neighbours_half_implPKdS0_PKbmdPmS3_PiPdS5_bbbE10shared_box+64];
	mul.f64 	%fd137, %fd132, %fd136;
	mul.f64 	%fd138, %fd133, %fd135;
	sub.f64 	%fd139, %fd137, %fd138;
	mul.f64 	%fd140, %fd128, %fd139;
	mul.f64 	%fd141, %fd131, %fd136;
	mul.f64 	%fd142, %fd133, %fd134;
	sub.f64 	%fd143, %fd141, %fd142;
	mul.f64 	%fd144, %fd129, %fd143;
	sub.f64 	%fd145, %fd140, %fd144;
	mul.f64 	%fd146, %fd131, %fd135;
	mul.f64 	%fd147, %fd132, %fd134;
	sub.f64 	%fd148, %fd146, %fd147;
	fma.rn.f64 	%fd149, %fd130, %fd148, %fd145;
	rcp.rn.f64 	%fd150, %fd149;
	mul.f64 	%fd151, %fd139, %fd150;
	st.shared.f64 	[_ZZ32compute_mic_neighbours_half_implPKdS0_PKbmdPmS3_PiPdS5_bbbE14shared_inv_box_$_0], %fd151;
	mul.f64 	%fd152, %fd130, %fd135;
	mul.f64 	%fd153, %fd129, %fd136;
	sub.f64 	%fd154, %fd152, %fd153;
	mul.f64 	%fd155, %fd154, %fd150;
	st.shared.f64 	[_ZZ32compute_mic_neighbours_half_implPKdS0_PKbmdPmS3_PiPdS5_bbbE14shared_inv_box_$_1], %fd155;
	mul.f64 	%fd156, %fd129, %fd133;
	mul.f64 	%fd157, %fd130, %fd132;
	sub.f64 	%fd158, %fd156, %fd157;
	mul.f64 	%fd159, %fd158, %fd150;
	st.shared.f64 	[_ZZ32compute_mic_neighbours_half_implPKdS0_PKbmdPmS3_PiPdS5_bbbE14shared_inv_box_$_2], %fd159;
	sub.f64 	%fd160, %fd142, %fd141;
	mul.f64 	%fd161, %fd160, %fd150;
	st.shared.f64 	[_ZZ32compute_mic_neighbours_half_implPKdS0_PKbmdPmS3_PiPdS5_bbbE14shared_inv_box_$_3], %fd161;
	mul.f64 	%fd162, %fd128, %fd136;
	mul.f64 	%fd163, %fd130, %fd134;
	sub.f64 	%fd164, %fd162, %fd163;
	mul.f64 	%fd165, %fd164, %fd150;
	st.shared.f64 	[_ZZ32compute_mic_neighbours_half_implPKdS0_PKbmdPmS3_PiPdS5_bbbE14shared_inv_box_$_4], %fd165;
	mul.f64 	%fd166, %fd130, %fd131;
	mul.f64 	%fd167, %fd128, %fd133;
	sub.f64 	%fd168, %fd166, %fd167;
	mul.f64 	%fd169, %fd168, %fd150;
	st.shared.f64 	[_ZZ32compute_mic_neighbours_half_implPKdS0_PKbmdPmS3_PiPdS5_bbbE14shared_inv_box_$_5], %fd169;
	mul.f64 	%fd170, %fd148, %fd150;
	st.shared.f64 	[_ZZ32compute_mic_neighbours_half_implPKdS0_PKbmdPmS3_PiPdS5_bbbE14shared_inv_box_$_6], %fd170;
	mul.f64 	%fd171, %fd129, %fd134;
	mul.f64 	%fd172, %fd128, %fd135;
	sub.f64 	%fd173, %fd171, %fd172;
	mul.f64 	%fd174, %fd173, %fd150;
	st.shared.f64 	[_ZZ32compute_mic_neighbours_half_implPKdS0_PKbmdPmS3_PiPdS5_bbbE14shared_inv_box_$_7], %fd174;
	mul.f64 	%fd175, %fd128, %fd132;
	mul.f64 	%fd176, %fd129, %fd131;
	sub.f64 	%fd177, %fd175, %fd176;
	mul.f64 	%fd178, %fd177, %fd150;
	st.shared.f64 	[_ZZ32compute_mic_neighbours_half_implPKdS0_PKbmdPmS3_PiPdS5_bbbE14shared_inv_box_$_8], %fd178;
	mul.f64 	%fd179, %fd129, %fd132;
	fma.rn.f64 	%fd180, %fd128, %fd131, %fd179;
	fma.rn.f64 	%fd181, %fd130, %fd133, %fd180;
	abs.f64 	%fd182, %fd181;
	mul.f64 	%fd183, %fd129, %fd135;
	fma.rn.f64 	%fd184, %fd128, %fd134, %fd183;
	fma.rn.f64 	%fd185, %fd130, %fd136, %fd184;
	abs.f64 	%fd186, %fd185;
	mul.f64 	%fd188, %fd132, %fd135;
	fma.rn.f64 	%fd189, %fd131, %fd134, %fd188;
	fma.rn.f64 	%fd190, %fd133, %fd136, %fd189;
	abs.f64 	%fd191, %fd190;
	setp.lt.f64 	%p16, %fd182, 0d3DDB7CDFD9D7BDBB;
	setp.lt.f64 	%p17, %fd186, 0d3DDB7CDFD9D7BDBB;
	and.pred  	%p18, %p16, %p17;
	setp.lt.f64 	%p19, %fd191, 0d3DDB7CDFD9D7BDBB;
	and.pred  	%p20, %p18, %p19;
	selp.u16 	%rs10, 1, 0, %p20;
	st.shared.u8 	[_ZZ32compute_mic_neighbours_half_implPKdS0_PKbmdPmS3_PiPdS5_bbbE20shared_is_orthogonal], %rs10;
$L__BB1_12:
	bar.sync 	0;
	shr.u64 	%rd25, %rd3, 1;
	setp.le.u64 	%p21, %rd25, %rd2;
	@%p21 bra 	$L__BB1_43;
	cvta.to.global.u64 	%rd26, %rd10;
	cvt.u32.u64 	%r89, %rd2;
	ld.shared.u8 	%rs11, [_ZZ32compute_mic_neighbours_half_implPKdS0_PKbmdPmS3_PiPdS5_bbbE20shared_is_orthogonal];
	cvt.rn.f64.u32 	%fd193, %r89;
	fma.rn.f64 	%fd194, %fd193, 0d4020000000000000, 0d3FF0000000000000;
	sqrt.rn.f64 	%fd195, %fd194;
	add.f64 	%fd196, %fd195, 0d3FF0000000000000;
	mul.f64 	%fd197, %fd196, 0d3FE0000000000000;
	cvt.rmi.f64.f64 	%fd198, %fd197;
	cvt.rzi.u64.f64 	%rd27, %fd198;
	add.s64 	%rd28, %rd27, -1;
	mul.lo.s64 	%rd29, %rd28, %rd27;
	shl.b64 	%rd30, %rd2, 1;
	setp.gt.u64 	%p22, %rd29, %rd30;
	selp.s64 	%rd31, -1, 0, %p22;
	add.s64 	%rd4, %rd27, %rd31;
	add.s64 	%rd32, %rd28, %rd31;
	mul.lo.s64 	%rd33, %rd32, %rd4;
	shr.u64 	%rd34, %rd33, 1;
	sub.s64 	%rd5, %rd2, %rd34;
	mad.lo.s64 	%rd35, %rd5, 24, %rd26;
	ld.global.f64 	%fd199, [%rd35];
	ld.global.f64 	%fd200, [%rd35+8];
	ld.global.f64 	%fd201, [%rd35+16];
	mad.lo.s64 	%rd36, %rd4, 24, %rd26;
	ld.global.f64 	%fd202, [%rd36];
	ld.global.f64 	%fd203, [%rd36+8];
	ld.global.f64 	%fd204, [%rd36+16];
	sub.f64 	%fd205, %fd202, %fd199;
	sub.f64 	%fd206, %fd203, %fd200;
	sub.f64 	%fd207, %fd204, %fd201;
	ld.shared.f64 	%fd208, [_ZZ32compute_mic_neighbours_half_implPKdS0_PKbmdPmS3_PiPdS5_bbbE14shared_inv_box_$_0];
	ld.shared.f64 	%fd209, [_ZZ32compute_mic_neighbours_half_implPKdS0_PKbmdPmS3_PiPdS5_bbbE14shared_inv_box_$_3];
	mul.f64 	%fd210, %fd206, %fd209;
	fma.rn.f64 	%fd211, %fd205, %fd208, %fd210;
	ld.shared.f64 	%fd212, [_ZZ32compute_mic_neighbours_half_implPKdS0_PKbmdPmS3_PiPdS5_bbbE14shared_inv_box_$_6];
	fma.rn.f64 	%fd1, %fd207, %fd212, %fd211;
	ld.shared.f64 	%fd213, [_ZZ32compute_mic_neighbours_half_implPKdS0_PKbmdPmS3_PiPdS5_bbbE14shared_inv_box_$_1];
	ld.shared.f64 	%fd214, [_ZZ32compute_mic_neighbours_half_implPKdS0_PKbmdPmS3_PiPdS5_bbbE14shared_inv_box_$_4];
	mul.f64 	%fd215, %fd206, %fd214;
	fma.rn.f64 	%fd216, %fd205, %fd213, %fd215;
	ld.shared.f64 	%fd217, [_ZZ32compute_mic_neighbours_half_implPKdS0_PKbmdPmS3_PiPdS5_bbbE14shared_inv_box_$_7];
	fma.rn.f64 	%fd2, %fd207, %fd217, %fd216;
	ld.shared.f64 	%fd218, [_ZZ32compute_mic_neighbours_half_implPKdS0_PKbmdPmS3_PiPdS5_bbbE14shared_inv_box_$_2];
	ld.shared.f64 	%fd219, [_ZZ32compute_mic_neighbours_half_implPKdS0_PKbmdPmS3_PiPdS5_bbbE14shared_inv_box_$_5];
	mul.f64 	%fd220, %fd206, %fd219;
	fma.rn.f64 	%fd221, %fd205, %fd218, %fd220;
	ld.shared.f64 	%fd222, [_ZZ32compute_mic_neighbours_half_implPKdS0_PKbmdPmS3_PiPdS5_bbbE14shared_inv_box_$_8];
	fma.rn.f64 	%fd3, %fd207, %fd222, %fd221;
	ld.global.s8 	%r12, [%rd1];
	mov.f64 	%fd223, 0d3FE0000000000000;
	copysign.f64 	%fd224, %fd1, %fd223;
	add.rz.f64 	%fd225, %fd1, %fd224;
	cvt.rzi.f64.f64 	%fd226, %fd225;
	cvt.rzi.s32.f64 	%r90, %fd226;
	mul.lo.s32 	%r108, %r90, %r12;
	ld.global.s8 	%r14, [%rd1+1];
	copysign.f64 	%fd227, %fd2, %fd223;
	add.rz.f64 	%fd228, %fd2, %fd227;
	cvt.rzi.f64.f64 	%fd229, %fd228;
	cvt.rzi.s32.f64 	%r91, %fd229;
	mul.lo.s32 	%r109, %r91, %r14;
	ld.global.s8 	%r16, [%rd1+2];
	copysign.f64 	%fd230, %fd3, %fd223;
	add.rz.f64 	%fd231, %fd3, %fd230;
	cvt.rzi.f64.f64 	%fd232, %fd231;
	cvt.rzi.s32.f64 	%r92, %fd232;
	mul.lo.s32 	%r110, %r92, %r16;
	setp.ne.s16 	%p23, %rs11, 0;
	ld.shared.f64 	%fd4, [_ZZ32compute_mic_neighbours_half_implPKdS0_PKbmdPmS3_PiPdS5_bbbE10shared_box];
	ld.shared.f64 	%fd5, [_ZZ32compute_mic_neighbours_half_implPKdS0_PKbmdPmS3_PiPdS5_bbbE10shared_box+24];
	ld.shared.f64 	%fd6, [_ZZ32compute_mic_neighbours_half_implPKdS0_PKbmdPmS3_PiPdS5_bbbE10shared_box+48];
	ld.shared.f64 	%fd7, [_ZZ32compute_mic_neighbours_half_implPKdS0_PKbmdPmS3_PiPdS5_bbbE10shared_box+8];
	ld.shared.f64 	%fd8, [_ZZ32compute_mic_neighbours_half_implPKdS0_PKbmdPmS3_PiPdS5_bbbE10shared_box+32];
	ld.shared.f64 	%fd9, [_ZZ32compute_mic_neighbours_half_implPKdS0_PKbmdPmS3_PiPdS5_bbbE10shared_box+56];
	ld.shared.f64 	%fd10, [_ZZ32compute_mic_neighbours_half_implPKdS0_PKbmdPmS3_PiPdS5_bbbE10shared_box+16];
	ld.shared.f64 	%fd11, [_ZZ32compute_mic_neighbours_half_implPKdS0_PKbmdPmS3_PiPdS5_bbbE10shared_box+40];
	ld.shared.f64 	%fd12, [_ZZ32compute_mic_neighbours_half_implPKdS0_PKbmdPmS3_PiPdS5_bbbE10shared_box+64];
	@%p23 bra 	$L__BB1_34;
	add.s32 	%r94, %r109, -1;
	mul.lo.s32 	%r18, %r94, %r14;
	add.s32 	%r95, %r110, -1;
	mul.lo.s32 	%r19, %r95, %r16;
	cvt.rn.f64.s32 	%fd234, %r19;
	sub.f64 	%fd235, %fd3, %fd234;
	mul.f64 	%fd13, %fd6, %fd235;
	mul.f64 	%fd14, %fd235, %fd9;
	mul.f64 	%fd15, %fd235, %fd12;
	mul.lo.s32 	%r20, %r110, %r16;
	cvt.rn.f64.s32 	%fd236, %r20;
	sub.f64 	%fd237, %fd3, %fd236;
	mul.f64 	%fd16, %fd6, %fd237;
	mul.f64 	%fd17, %fd237, %fd9;
	mul.f64 	%fd18, %fd237, %fd12;
	add.s32 	%r21, %r20, %r16;
	cvt.rn.f64.s32 	%fd238, %r21;
	sub.f64 	%fd239, %fd3, %fd238;
	mul.f64 	%fd19, %fd6, %fd239;
	mul.f64 	%fd20, %fd239, %fd9;
	mul.f64 	%fd21, %fd239, %fd12;
	mul.lo.s32 	%r22, %r109, %r14;
	add.s32 	%r23, %r22, %r14;
	add.s32 	%r96, %r108, -1;
	mul.lo.s32 	%r103, %r96, %r12;
	mov.f64 	%fd311, 0d46293E5939A08CEA;
	mov.b32 	%r104, 0;
$L__BB1_15:
	cvt.rn.f64.s32 	%fd240, %r103;
	sub.f64 	%fd241, %fd1, %fd240;
	mul.f64 	%fd23, %fd4, %fd241;
	mul.f64 	%fd24, %fd241, %fd7;
	mul.f64 	%fd25, %fd241, %fd10;
	cvt.rn.f64.s32 	%fd242, %r18;
	sub.f64 	%fd243, %fd2, %fd242;
	fma.rn.f64 	%fd26, %fd5, %fd243, %fd23;
	fma.rn.f64 	%fd27, %fd243, %fd8, %fd24;
	fma.rn.f64 	%fd28, %fd243, %fd11, %fd25;
	add.f64 	%fd244, %fd26, %fd13;
	add.f64 	%fd245, %fd27, %fd14;
	add.f64 	%fd246, %fd28, %fd15;
	mul.f64 	%fd247, %fd245, %fd245;
	fma.rn.f64 	%fd248, %fd244, %fd244, %fd247;
	fma.rn.f64 	%fd29, %fd246, %fd246, %fd248;
	setp.geu.f64 	%p24, %fd29, %fd311;
	@%p24 bra 	$L__BB1_17;
	mov.u32 	%r108, %r103;
	mov.u32 	%r109, %r18;
	mov.u32 	%r110, %r19;
	mov.f64 	%fd311, %fd29;
$L__BB1_17:
	add.f64 	%fd249, %fd26, %fd16;
	add.f64 	%fd250, %fd27, %fd17;
	add.f64 	%fd251, %fd28, %fd18;
	mul.f64 	%fd252, %fd250, %fd250;
	fma.rn.f64 	%fd253, %fd249, %fd249, %fd252;
	fma.rn.f64 	%fd31, %fd251, %fd251, %fd253;
	setp.geu.f64 	%p25, %fd31, %fd311;
	@%p25 bra 	$L__BB1_19;
	mov.u32 	%r108, %r103;
	mov.u32 	%r109, %r18;
	mov.u32 	%r110, %r20;
	mov.f64 	%fd311, %fd31;
$L__BB1_19:
	add.f64 	%fd254, %fd26, %fd19;
	add.f64 	%fd255, %fd27, %fd20;
	add.f64 	%fd256, %fd28, %fd21;
	mul.f64 	%fd257, %fd255, %fd255;
	fma.rn.f64 	%fd258, %fd254, %fd254, %fd257;
	fma.rn.f64 	%fd33, %fd256, %fd256, %fd258;
	setp.geu.f64 	%p26, %fd33, %fd311;
	@%p26 bra 	$L__BB1_21;
	mov.u32 	%r108, %r103;
	mov.u32 	%r109, %r18;
	mov.u32 	%r110, %r21;
	mov.f64 	%fd311, %fd33;
$L__BB1_21:
	cvt.rn.f64.s32 	%fd259, %r22;
	sub.f64 	%fd260, %fd2, %fd259;
	fma.rn.f64 	%fd35, %fd5, %fd260, %fd23;
	fma.rn.f64 	%fd36, %fd260, %fd8, %fd24;
	fma.rn.f64 	%fd37, %fd260, %fd11, %fd25;
	add.f64 	%fd261, %fd35, %fd13;
	add.f64 	%fd262, %fd36, %fd14;
	add.f64 	%fd263, %fd37, %fd15;
	mul.f64 	%fd264, %fd262, %fd262;
	fma.rn.f64 	%fd265, %fd261, %fd261, %fd264;
	fma.rn.f64 	%fd38, %fd263, %fd263, %fd265;
	setp.geu.f64 	%p27, %fd38, %fd311;
	@%p27 bra 	$L__BB1_23;
	mov.u32 	%r108, %r103;
	mov.u32 	%r109, %r22;
	mov.u32 	%r110, %r19;
	mov.f64 	%fd311, %fd38;
$L__BB1_23:
	add.f64 	%fd266, %fd35, %fd16;
	add.f64 	%fd267, %fd36, %fd17;
	add.f64 	%fd268, %fd37, %fd18;
	mul.f64 	%fd269, %fd267, %fd267;
	fma.rn.f64 	%fd270, %fd266, %fd266, %fd269;
	fma.rn.f64 	%fd40, %fd268, %fd268, %fd270;
	setp.geu.f64 	%p28, %fd40, %fd311;
	@%p28 bra 	$L__BB1_25;
	mov.u32 	%r108, %r103;
	mov.u32 	%r109, %r22;
	mov.u32 	%r110, %r20;
	mov.f64 	%fd311, %fd40;
$L__BB1_25:
	add.f64 	%fd271, %fd35, %fd19;
	add.f64 	%fd272, %fd36, %fd20;
	add.f64 	%fd273, %fd37, %fd21;
	mul.f64 	%fd274, %fd272, %fd272;
	fma.rn.f64 	%fd275, %fd271, %fd271, %fd274;
	fma.rn.f64 	%fd42, %fd273, %fd273, %fd275;
	setp.geu.f64 	%p29, %fd42, %fd311;
	@%p29 bra 	$L__BB1_27;
	mov.u32 	%r108, %r103;
	mov.u32 	%r109, %r22;
	mov.u32 	%r110, %r21;
	mov.f64 	%fd311, %fd42;
$L__BB1_27:
	cvt.rn.f64.s32 	%fd276, %r23;
	sub.f64 	%fd277, %fd2, %fd276;
	fma.rn.f64 	%fd44, %fd5, %fd277, %fd23;
	fma.rn.f64 	%fd45, %fd277, %fd8, %fd24;
	fma.rn.f64 	%fd46, %fd277, %fd11, %fd25;
	add.f64 	%fd278, %fd44, %fd13;
	add.f64 	%fd279, %fd45, %fd14;
	add.f64 	%fd280, %fd46, %fd15;
	mul.f64 	%fd281, %fd279, %fd279;
	fma.rn.f64 	%fd282, %fd278, %fd278, %fd281;
	fma.rn.f64 	%fd47, %fd280, %fd280, %fd282;
	setp.geu.f64 	%p30, %fd47, %fd311;
	@%p30 bra 	$L__BB1_29;
	mov.u32 	%r108, %r103;
	mov.u32 	%r109, %r23;
	mov.u32 	%r110, %r19;
	mov.f64 	%fd311, %fd47;
$L__BB1_29:
	add.f64 	%fd283, %fd44, %fd16;
	add.f64 	%fd284, %fd45, %fd17;
	add.f64 	%fd285, %fd46, %fd18;
	mul.f64 	%fd286, %fd284, %fd284;
	fma.rn.f64 	%fd287, %fd283, %fd283, %fd286;
	fma.rn.f64 	%fd49, %fd285, %fd285, %fd287;
	setp.geu.f64 	%p31, %fd49, %fd311;
	@%p31 bra 	$L__BB1_31;
	mov.u32 	%r108, %r103;
	mov.u32 	%r109, %r23;
	mov.u32 	%r110, %r20;
	mov.f64 	%fd311, %fd49;
$L__BB1_31:
	add.f64 	%fd288, %fd44, %fd19;
	add.f64 	%fd289, %fd45, %fd20;
	add.f64 	%fd290, %fd46, %fd21;
	mul.f64 	%fd291, %fd289, %fd289;
	fma.rn.f64 	%fd292, %fd288, %fd288, %fd291;
	fma.rn.f64 	%fd51, %fd290, %fd290, %fd292;
	setp.geu.f64 	%p32, %fd51, %fd311;
	@%p32 bra 	$L__BB1_33;
	mov.u32 	%r108, %r103;
	mov.u32 	%r109, %r23;
	mov.u32 	%r110, %r21;
	mov.f64 	%fd311, %fd51;
$L__BB1_33:
	add.s32 	%r104, %r104, 1;
	add.s32 	%r103, %r103, %r12;
	setp.ne.s32 	%p33, %r104, 3;
	@%p33 bra 	$L__BB1_15;
$L__BB1_34:
	ld.param.f64 	%fd309, [_Z32compute_mic_neighbours_half_implPKdS0_PKbmdPmS3_PiPdS5_bbb_param_4];
	cvt.rn.f64.s32 	%fd293, %r108;
	sub.f64 	%fd294, %fd1, %fd293;
	cvt.rn.f64.s32 	%fd295, %r109;
	sub.f64 	%fd296, %fd2, %fd295;
	cvt.rn.f64.s32 	%fd297, %r110;
	sub.f64 	%fd298, %fd3, %fd297;
	mul.f64 	%fd299, %fd296, %fd5;
	fma.rn.f64 	%fd300, %fd294, %fd4, %fd299;
	fma.rn.f64 	%fd53, %fd298, %fd6, %fd300;
	mul.f64 	%fd301, %fd296, %fd8;
	fma.rn.f64 	%fd302, %fd294, %fd7, %fd301;
	fma.rn.f64 	%fd54, %fd298, %fd9, %fd302;
	mul.f64 	%fd303, %fd296, %fd11;
	fma.rn.f64 	%fd304, %fd294, %fd10, %fd303;
	fma.rn.f64 	%fd55, %fd298, %fd12, %fd304;
	mul.f64 	%fd305, %fd54, %fd54;
	fma.rn.f64 	%fd306, %fd53, %fd53, %fd305;
	fma.rn.f64 	%fd56, %fd55, %fd55, %fd306;
	mul.f64 	%fd307, %fd309, %fd309;
	setp.geu.f64 	%p34, %fd56, %fd307;
	setp.leu.f64 	%p35, %fd56, 0d0000000000000000;
	or.pred  	%p36, %p34, %p35;
	@%p36 bra 	$L__BB1_43;
	ld.param.u64 	%rd48, [_Z32compute_mic_neighbours_half_implPKdS0_PKbmdPmS3_PiPdS5_bbb_param_5];
	cvta.to.global.u64 	%rd6, %rd48;
	ld.global.u64 	%rd53, [%rd6];
$L__BB1_36:
	mov.u64 	%rd8, %rd53;
	add.s64 	%rd37, %rd8, 1;
	atom.relaxed.global.cas.b64 	%rd53, [%rd6], %rd8, %rd37;
	setp.ne.s64 	%p37, %rd8, %rd53;
	@%p37 bra 	$L__BB1_36;
	ld.param.s8 	%rs12, [_Z32compute_mic_neighbours_half_implPKdS0_PKbmdPmS3_PiPdS5_bbb_param_10];
	ld.param.u64 	%rd49, [_Z32compute_mic_neighbours_half_implPKdS0_PKbmdPmS3_PiPdS5_bbb_param_6];
	shl.b64 	%rd38, %rd8, 4;
	cvta.to.global.u64 	%rd39, %rd49;
	add.s64 	%rd40, %rd39, %rd38;
	st.global.u64 	[%rd40], %rd5;
	st.global.u64 	[%rd40+8], %rd4;
	setp.eq.s16 	%p38, %rs12, 0;
	@%p38 bra 	$L__BB1_39;
	ld.param.u64 	%rd50, [_Z32compute_mic_neighbours_half_implPKdS0_PKbmdPmS3_PiPdS5_bbb_param_7];
	cvta.to.global.u64 	%rd41, %rd50;
	mad.lo.s64 	%rd42, %rd8, 12, %rd41;
	neg.s32 	%r97, %r108;
	st.global.u32 	[%rd42], %r97;
	neg.s32 	%r98, %r109;
	st.global.u32 	[%rd42+4], %r98;
	neg.s32 	%r99, %r110;
	st.global.u32 	[%rd42+8], %r99;
$L__BB1_39:
	ld.param.s8 	%rs14, [_Z32compute_mic_neighbours_half_implPKdS0_PKbmdPmS3_PiPdS5_bbb_param_12];
	setp.eq.s16 	%p39, %rs14, 0;
	@%p39 bra 	$L__BB1_41;
	ld.param.u64 	%rd52, [_Z32compute_mic_neighbours_half_implPKdS0_PKbmdPmS3_PiPdS5_bbb_param_9];
	cvta.to.global.u64 	%rd43, %rd52;
	mad.lo.s64 	%rd44, %rd8, 24, %rd43;
	st.global.f64 	[%rd44], %fd53;
	st.global.f64 	[%rd44+8], %fd54;
	st.global.f64 	[%rd44+16], %fd55;
$L__BB1_41:
	ld.param.s8 	%rs13, [_Z32compute_mic_neighbours_half_implPKdS0_PKbmdPmS3_PiPdS5_bbb_param_11];
	setp.eq.s16 	%p40, %rs13, 0;
	@%p40 bra 	$L__BB1_43;
	ld.param.u64 	%rd51, [_Z32compute_mic_neighbours_half_implPKdS0_PKbmdPmS3_PiPdS5_bbb_param_8];
	sqrt.rn.f64 	%fd308, %fd56;
	cvta.to.global.u64 	%rd45, %rd51;
	shl.b64 	%rd46, %rd8, 3;
	add.s64 	%rd47, %rd45, %rd46;
	st.global.f64 	[%rd47], %fd308;
$L__BB1_43:
	ret;

}
	// .globl	_Z13mic_box_checkPKdPKbdPi
.visible .entry _Z13mic_box_checkPKdPKbdPi(
	.param .u64 .ptr .align 1 _Z13mic_box_checkPKdPKbdPi_param_0,
	.param .u64 .ptr .align 1 _Z13mic_box_checkPKdPKbdPi_param_1,
	.param .f64 _Z13mic_box_checkPKdPKbdPi_param_2,
	.param .u64 .ptr .align 1 _Z13mic_box_checkPKdPKbdPi_param_3
)
{
	.reg .pred 	%p<14>;
	.reg .b16 	%rs<7>;
	.reg .b32 	%r<7>;
	.reg .b64 	%rd<13>;
	.reg .b64 	%fd<102>;
	// demoted variable
	.shared .align 8 .b8 _ZZ13mic_box_checkPKdPKbdPiE10shared_box[72];
	ld.param.u64 	%rd2, [_Z13mic_box_checkPKdPKbdPi_param_0];
	mov.u32 	%r1, %tid.x;
	setp.gt.u32 	%p1, %r1, 8;
	@%p1 bra 	$L__BB2_2;
	cvta.to.global.u64 	%rd5, %rd2;
	mul.wide.u32 	%rd6, %r1, 8;
	add.s64 	%rd7, %rd5, %rd6;
	ld.global.f64 	%fd19, [%rd7];
	shl.b32 	%r2, %r1, 3;
	mov.u32 	%r3, _ZZ13mic_box_checkPKdPKbdPiE10shared_box;
	add.s32 	%r4, %r3, %r2;
	st.shared.f64 	[%r4], %fd19;
$L__BB2_2:
	bar.sync 	0;
	ld.shared.f64 	%fd1, [_ZZ13mic_box_checkPKdPKbdPiE10shared_box];
	ld.shared.f64 	%fd2, [_ZZ13mic_box_checkPKdPKbdPiE10shared_box+8];
	ld.shared.f64 	%fd3, [_ZZ13mic_box_checkPKdPKbdPiE10shared_box+16];
	ld.shared.f64 	%fd4, [_ZZ13mic_box_checkPKdPKbdPiE10shared_box+24];
	ld.shared.f64 	%fd5, [_ZZ13mic_box_checkPKdPKbdPiE10shared_box+32];
	ld.shared.f64 	%fd6, [_ZZ13mic_box_checkPKdPKbdPiE10shared_box+40];
	ld.shared.f64 	%fd7, [_ZZ13mic_box_checkPKdPKbdPiE10shared_box+48];
	ld.shared.f64 	%fd8, [_ZZ13mic_box_checkPKdPKbdPiE10shared_box+56];
	ld.shared.f64 	%fd9, [_ZZ13mic_box_checkPKdPKbdPiE10shared_box+64];
	setp.ne.s32 	%p2, %r1, 0;
	@%p2 bra 	$L__BB2_11;
	mul.f64 	%fd20, %fd2, %fd2;
	fma.rn.f64 	%fd21, %fd1, %fd1, %fd20;
	fma.rn.f64 	%fd22, %fd3, %fd3, %fd21;
	sqrt.rn.f64 	%fd10, %fd22;
	mul.f64 	%fd23, %fd5, %fd5;
	fma.rn.f64 	%fd24, %fd4, %fd4, %fd23;
	fma.rn.f64 	%fd25, %fd6, %fd6, %fd24;
	sqrt.rn.f64 	%fd11, %fd25;
	mul.f64 	%fd26, %fd8, %fd8;
	fma.rn.f64 	%fd27, %fd7, %fd7, %fd26;
	fma.rn.f64 	%fd28, %fd9, %fd9, %fd27;
	sqrt.rn.f64 	%fd12, %fd28;
	mul.f64 	%fd29, %fd2, %fd5;
	fma.rn.f64 	%fd30, %fd1, %fd4, %fd29;
	fma.rn.f64 	%fd31, %fd3, %fd6, %fd30;
	mul.f64 	%fd32, %fd2, %fd8;
	fma.rn.f64 	%fd33, %fd1, %fd7, %fd32;
	fma.rn.f64 	%fd34, %fd3, %fd9, %fd33;
	abs.f64 	%fd35, %fd31;
	mul.f64 	%fd36, %fd10, 0d3EB0C6F7A0B5ED8D;
	mul.f64 	%fd37, %fd36, %fd11;
	setp.geu.f64 	%p3, %fd35, %fd37;
	abs.f64 	%fd38, %fd34;
	mul.f64 	%fd40, %fd36, %fd12;
	setp.geu.f64 	%p4, %fd38, %fd40;
	or.pred  	%p5, %p3, %p4;
	@%p5 bra 	$L__BB2_6;
	mul.f64 	%fd42, %fd5, %fd8;
	fma.rn.f64 	%fd43, %fd4, %fd7, %fd42;
	fma.rn.f64 	%fd44, %fd6, %fd9, %fd43;
	abs.f64 	%fd45, %fd44;
	mul.f64 	%fd46, %fd11, 0d3EB0C6F7A0B5ED8D;
	mul.f64 	%fd47, %fd46, %fd12;
	setp.geu.f64 	%p6, %fd45, %fd47;
	@%p6 bra 	$L__BB2_6;
	ld.param.u64 	%rd11, [_Z13mic_box_checkPKdPKbdPi_param_1];
	cvta.to.global.u64 	%rd9, %rd11;
	ld.global.u8 	%rs4, [%rd9];
	setp.eq.s16 	%p10, %rs4, 0;
	selp.f64 	%fd95, 0d46293E5939A08CEA, %fd10, %p10;
	ld.global.u8 	%rs5, [%rd9+1];
	setp.eq.s16 	%p11, %rs5, 0;
	min.f64 	%fd96, %fd95, %fd11;
	selp.f64 	%fd97, %fd95, %fd96, %p11;
	ld.global.u8 	%rs6, [%rd9+2];
	setp.eq.s16 	%p12, %rs6, 0;
	min.f64 	%fd98, %fd97, %fd12;
	selp.f64 	%fd101, %fd97, %fd98, %p12;
	bra.uni 	$L__BB2_8;
$L__BB2_6:
	ld.param.u64 	%rd10, [_Z13mic_box_checkPKdPKbdPi_param_1];
	mul.f64 	%fd48, %fd5, %fd9;
	mul.f64 	%fd49, %fd6, %fd8;
	sub.f64 	%fd50, %fd48, %fd49;
	mul.f64 	%fd51, %fd6, %fd7;
	mul.f64 	%fd52, %fd4, %fd9;
	sub.f64 	%fd53, %fd51, %fd52;
	mul.f64 	%fd54, %fd4, %fd8;
	mul.f64 	%fd55, %fd5, %fd7;
	sub.f64 	%fd56, %fd54, %fd55;
	mul.f64 	%fd57, %fd2, %fd9;
	mul.f64 	%fd58, %fd3, %fd8;
	sub.f64 	%fd59, %fd57, %fd58;
	mul.f64 	%fd60, %fd3, %fd7;
	mul.f64 	%fd61, %fd1, %fd9;
	sub.f64 	%fd62, %fd60, %fd61;
	mul.f64 	%fd63, %fd1, %fd8;
	mul.f64 	%fd64, %fd2, %fd7;
	sub.f64 	%fd65, %fd63, %fd64;
	mul.f64 	%fd66, %fd2, %fd6;
	mul.f64 	%fd67, %fd3, %fd5;
	sub.f64 	%fd68, %fd66, %fd67;
	mul.f64 	%fd69, %fd3, %fd4;
	mul.f64 	%fd70, %fd1, %fd6;
	sub.f64 	%fd71, %fd69, %fd70;
	mul.f64 	%fd72, %fd1, %fd5;
	mul.f64 	%fd73, %fd2, %fd4;
	sub.f64 	%fd74, %fd72, %fd73;
	mul.f64 	%fd75, %fd53, %fd53;
	fma.rn.f64 	%fd76, %fd50, %fd50, %fd75;
	fma.rn.f64 	%fd77, %fd56, %fd56, %fd76;
	sqrt.rn.f64 	%fd78, %fd77;
	mul.f64 	%fd79, %fd62, %fd62;
	fma.rn.f64 	%fd80, %fd59, %fd59, %fd79;
	fma.rn.f64 	%fd81, %fd65, %fd65, %fd80;
	sqrt.rn.f64 	%fd82, %fd81;
	mul.f64 	%fd83, %fd71, %fd71;
	fma.rn.f64 	%fd84, %fd68, %fd68, %fd83;
	fma.rn.f64 	%fd85, %fd74, %fd74, %fd84;
	sqrt.rn.f64 	%fd86, %fd85;
	mul.f64 	%fd87, %fd2, %fd53;
	fma.rn.f64 	%fd88, %fd1, %fd50, %fd87;
	fma.rn.f64 	%fd89, %fd3, %fd56, %fd88;
	abs.f64 	%fd90, %fd89;
	div.rn.f64 	%fd91, %fd90, %fd78;
	div.rn.f64 	%fd92, %fd90, %fd82;
	div.rn.f64 	%fd14, %fd90, %fd86;
	cvta.to.global.u64 	%rd8, %rd10;
	ld.global.u8 	%rs1, [%rd8];
	setp.eq.s16 	%p7, %rs1, 0;
	selp.f64 	%fd93, 0d46293E5939A08CEA, %fd91, %p7;
	ld.global.u8 	%rs2, [%rd8+1];
	setp.eq.s16 	%p8, %rs2, 0;
	min.f64 	%fd94, %fd93, %fd92;
	selp.f64 	%fd101, %fd93, %fd94, %p8;
	ld.global.u8 	%rs3, [%rd8+2];
	setp.eq.s16 	%p9, %rs3, 0;
	@%p9 bra 	$L__BB2_8;
	min.f64 	%fd101, %fd101, %fd14;
$L__BB2_8:
	ld.param.u64 	%rd12, [_Z13mic_box_checkPKdPKbdPi_param_3];
	ld.param.f64 	%fd100, [_Z13mic_box_checkPKdPKbdPi_param_2];
	cvta.to.global.u64 	%rd1, %rd12;
	add.f64 	%fd99, %fd100, %fd100;
	setp.leu.f64 	%p13, %fd99, %fd101;
	@%p13 bra 	$L__BB2_10;
	mov.b32 	%r6, 1;
	st.global.u32 	[%rd1], %r6;
	bra.uni 	$L__BB2_11;
$L__BB2_10:
	mov.b32 	%r5, 0;
	st.global.u32 	[%rd1], %r5;
$L__BB2_11:
	ret;

}


// ===== COMPILED SASS (sm_100) =====

	.target	sm_100

	.elftype	@"ET_EXEC"


//--------------------- .note.nv.tkinfo           --------------------------
	.section	.note.nv.tkinfo,"",@"SHT_NOTE"
	.sectionflags	@"SHF_NOTE_NV_TKINFO"
	.tkinfo
        /*0018*/ 	.word	0x00000002
        /*0030*/ 	.string	""
        /*0030*/ 	.string	"ptxas"
        /*0030*/ 	.string	"Cuda compilation tools, release 13.0, V13.0.88"
        /*0030*/ 	.string	"Build cuda_13.0.r13.0/compiler.36424714_0"
        /*0030*/ 	.string	"-arch sm_100 -m 64 "



//--------------------- .note.nv.cuinfo           --------------------------
	.section	.note.nv.cuinfo,"",@"SHT_NOTE"
	.sectionflags	@"SHF_NOTE_NV_CUINFO"
        /*0018*/ 	.short	0x0002
        /*001a*/ 	.short	0x0064
        /*001c*/ 	.short	0x0082
	.zero		2


//--------------------- .nv.info                  --------------------------
	.section	.nv.info,"",@"SHT_CUDA_INFO"
	.align	4


	//----- nvinfo : EIATTR_REGCOUNT
	.align		4
        /*0000*/ 	.byte	0x04, 0x2f
        /*0002*/ 	.short	(.L_1 - .L_0)
	.align		4
.L_0:
        /*0004*/ 	.word	index@(_Z32compute_mic_neighbours_full_implPKdS0_PKbmdPmS3_PiPdS5_bbb)
        /*0008*/ 	.word	0x00000072


	//----- nvinfo : EIATTR_FRAME_SIZE
	.align		4
.L_1:
        /*000c*/ 	.byte	0x04, 0x11
        /*000e*/ 	.short	(.L_3 - .L_2)
	.align		4
.L_2:
        /*0010*/ 	.word	index@($__internal_7_$__cuda_sm20_dsqrt_rn_f64_mediumpath_v1)
        /*0014*/ 	.word	0x00000000


	//----- nvinfo : EIATTR_FRAME_SIZE
	.align		4
.L_3:
        /*0018*/ 	.byte	0x04, 0x11
        /*001a*/ 	.short	(.L_5 - .L_4)
	.align		4
.L_4:
        /*001c*/ 	.word	index@($__internal_6_$__cuda_sm20_div_rn_f64_full)
        /*0020*/ 	.word	0x00000000


	//----- nvinfo : EIATTR_FRAME_SIZE
	.align		4
.L_5:
        /*0024*/ 	.byte	0x04, 0x11
        /*0026*/ 	.short	(.L_7 - .L_6)
	.align		4
.L_6:
        /*0028*/ 	.word	index@($__internal_5_$__cuda_sm20_dblrcp_rn_slowpath_v3)
        /*002c*/ 	.word	0x00000000


	//----- nvinfo : EIATTR_FRAME_SIZE
	.align		4
.L_7:
        /*0030*/ 	.byte	0x04, 0x11
        /*0032*/ 	.short	(.L_9 - .L_8)
	.align		4
.L_8:
        /*0034*/ 	.word	index@(_Z32compute_mic_neighbours_full_implPKdS0_PKbmdPmS3_PiPdS5_bbb)
        /*0038*/ 	.word	0x00000000


	//----- nvinfo : EIATTR_REGCOUNT
	.align		4
.L_9:
        /*003c*/ 	.byte	0x04, 0x2f
        /*003e*/ 	.short	(.L_11 - .L_10)
	.align		4
.L_10:
        /*0040*/ 	.word	index@(_Z32compute_mic_neighbours_half_implPKdS0_PKbmdPmS3_PiPdS5_bbb)
        /*0044*/ 	.word	0x0000005a


	//----- nvinfo : EIATTR_FRAME_SIZE
	.align		4
.L_11:
        /*0048*/ 	.byte	0x04, 0x11
        /*004a*/ 	.short	(.L_13 - .L_12)
	.align		4
.L_12:
        /*004c*/ 	.word	index@($__internal_4_$__cuda_sm20_dsqrt_rn_f64_mediumpath_v1)
        /*0050*/ 	.word	0x00000000


	//----- nvinfo : EIATTR_FRAME_SIZE
	.align		4
.L_13:
        /*0054*/ 	.byte	0x04, 0x11
        /*0056*/ 	.short	(.L_15 - .L_14)
	.align		4
.L_14:
        /*0058*/ 	.word	index@($__internal_3_$__cuda_sm20_div_rn_f64_full)
        /*005c*/ 	.word	0x00000000


	//----- nvinfo : EIATTR_FRAME_SIZE
	.align		4
.L_15:
        /*0060*/ 	.byte	0x04, 0x11
        /*0062*/ 	.short	(.L_17 - .L_16)
	.align		4
.L_16:
        /*0064*/ 	.word	index@($__internal_2_$__cuda_sm20_dblrcp_rn_slowpath_v3)
        /*0068*/ 	.word	0x00000000


	//----- nvinfo : EIATTR_FRAME_SIZE
	.align		4
.L_17:
        /*006c*/ 	.byte	0x04, 0x11
        /*006e*/ 	.short	(.L_19 - .L_18)
	.align		4
.L_18:
        /*0070*/ 	.word	index@(_Z32compute_mic_neighbours_half_implPKdS0_PKbmdPmS3_PiPdS5_bbb)
        /*0074*/ 	.word	0x00000000


	//----- nvinfo : EIATTR_REGCOUNT
	.align		4
.L_19:
        /*0078*/ 	.byte	0x04, 0x2f
        /*007a*/ 	.short	(.L_21 - .L_20)
	.align		4
.L_20:
        /*007c*/ 	.word	index@(_Z13mic_box_checkPKdPKbdPi)
        /*0080*/ 	.word	0x0000002a


	//----- nvinfo : EIATTR_FRAME_SIZE
	.align		4
.L_21:
        /*0084*/ 	.byte	0x04, 0x11
        /*0086*/ 	.short	(.L_23 - .L_22)
	.align		4
.L_22:
        /*0088*/ 	.word	index@($__internal_1_$__cuda_sm20_dsqrt_rn_f64_mediumpath_v1)
        /*008c*/ 	.word	0x00000000


	//----- nvinfo : EIATTR_FRAME_SIZE
	.align		4
.L_23:
        /*0090*/ 	.byte	0x04, 0x11
        /*0092*/ 	.short	(.L_25 - .L_24)
	.align		4
.L_24:
        /*0094*/ 	.word	index@($__internal_0_$__cuda_sm20_div_rn_f64_full)
        /*0098*/ 	.word	0x00000000


	//----- nvinfo : EIATTR_FRAME_SIZE
	.align		4
.L_25:
        /*009c*/ 	.byte	0x04, 0x11
        /*009e*/ 	.short	(.L_27 - .L_26)
	.align		4
.L_26:
        /*00a0*/ 	.word	index@(_Z13mic_box_checkPKdPKbdPi)
        /*00a4*/ 	.word	0x00000000


	//----- nvinfo : EIATTR_MIN_STACK_SIZE
	.align		4
.L_27:
        /*00a8*/ 	.byte	0x04, 0x12
        /*00aa*/ 	.short	(.L_29 - .L_28)
	.align		4
.L_28:
        /*00ac*/ 	.word	index@(_Z13mic_box_checkPKdPKbdPi)
        /*00b0*/ 	.word	0x00000000


	//----- nvinfo : EIATTR_MIN_STACK_SIZE
	.align		4
.L_29:
        /*00b4*/ 	.byte	0x04, 0x12
        /*00b6*/ 	.short	(.L_31 - .L_30)
	.align		4
.L_30:
        /*00b8*/ 	.word	index@(_Z32compute_mic_neighbours_half_implPKdS0_PKbmdPmS3_PiPdS5_bbb)
        /*00bc*/ 	.word	0x00000000


	//----- nvinfo : EIATTR_MIN_STACK_SIZE
	.align		4
.L_31:
        /*00c0*/ 	.byte	0x04, 0x12
        /*00c2*/ 	.short	(.L_33 - .L_32)
	.align		4
.L_32:
        /*00c4*/ 	.word	index@(_Z32compute_mic_neighbours_full_implPKdS0_PKbmdPmS3_PiPdS5_bbb)
        /*00c8*/ 	.word	0x00000000
.L_33:


//--------------------- .nv.compat                --------------------------
	.section	.nv.compat,"",@"SHT_CUDA_COMPAT_INFO"
	.align	4
        /*0000*/ 	.byte	0x02, 0x09, 0x00, 0x00, 0x02, 0x02, 0x01, 0x00, 0x02, 0x05, 0x05, 0x00, 0x03, 0x07, 0x01, 0x01
        /*0010*/ 	.byte	0x02, 0x03, 0x00, 0x00, 0x02, 0x06, 0x01, 0x00, 0x04, 0x0b, 0x08, 0x00, 0x01, 0x00, 0x00, 0x00
        /*0020*/ 	.byte	0x00, 0x00, 0x00, 0x00


//--------------------- .nv.info._Z13mic_box_checkPKdPKbdPi --------------------------
	.section	.nv.info._Z13mic_box_checkPKdPKbdPi,"",@"SHT_CUDA_INFO"
	.sectionflags	@""
	.align	4


	//----- nvinfo : EIATTR_CUDA_API_VERSION
	.align		4
        /*0000*/ 	.byte	0x04, 0x37
        /*0002*/ 	.short	(.L_35 - .L_34)
.L_34:
        /*0004*/ 	.word	0x00000082


	//----- nvinfo : EIATTR_KPARAM_INFO
	.align		4
.L_35:
        /*0008*/ 	.byte	0x04, 0x17
        /*000a*/ 	.short	(.L_37 - .L_36)
.L_36:
        /*000c*/ 	.word	0x00000000
        /*0010*/ 	.short	0x0003
        /*0012*/ 	.short	0x0018
        /*0014*/ 	.byte	0x00, 0xf5, 0x21, 0x00


	//----- nvinfo : EIATTR_KPARAM_INFO
	.align		4
.L_37:
        /*0018*/ 	.byte	0x04, 0x17
        /*001a*/ 	.short	(.L_39 - .L_38)
.L_38:
        /*001c*/ 	.word	0x00000000
        /*0020*/ 	.short	0x0002
        /*0022*/ 	.short	0x0010
        /*0024*/ 	.byte	0x00, 0xf0, 0x21, 0x00


	//----- nvinfo : EIATTR_KPARAM_INFO
	.align		4
.L_39:
        /*0028*/ 	.byte	0x04, 0x17
        /*002a*/ 	.short	(.L_41 - .L_40)
.L_40:
        /*002c*/ 	.word	0x00000000
        /*0030*/ 	.short	0x0001
        /*0032*/ 	.short	0x0008
        /*0034*/ 	.byte	0x00, 0xf5, 0x21, 0x00


	//----- nvinfo : EIATTR_KPARAM_INFO
	.align		4
.L_41:
        /*0038*/ 	.byte	0x04, 0x17
        /*003a*/ 	.short	(.L_43 - .L_42)
.L_42:
        /*003c*/ 	.word	0x00000000
        /*0040*/ 	.short	0x0000
        /*0042*/ 	.short	0x0000
        /*0044*/ 	.byte	0x00, 0xf5, 0x21, 0x00


	//----- nvinfo : EIATTR_SPARSE_MMA_MASK
	.align		4
.L_43:
        /*0048*/ 	.byte	0x03, 0x50
        /*004a*/ 	.short	0x0000


	//----- nvinfo : EIATTR_MAXREG_COUNT
	.align		4
        /*004c*/ 	.byte	0x03, 0x1b
        /*004e*/ 	.short	0x00ff


	//----- nvinfo : EIATTR_NUM_BARRIERS
	.align		4
        /*0050*/ 	.byte	0x02, 0x4c
        /*0052*/ 	.byte	0x01
	.zero		1


	//----- nvinfo : EIATTR_MERCURY_ISA_VERSION
	.align		4
        /*0054*/ 	.byte	0x03, 0x5f
        /*0056*/ 	.short	0x0101


	//----- nvinfo : EIATTR_VRC_CTA_INIT_COUNT
	.align		4
        /*0058*/ 	.byte	0x02, 0x4a
	.zero		1
	.zero		1


	//----- nvinfo : EIATTR_EXIT_INSTR_OFFSETS
	.align		4
        /*005c*/ 	.byte	0x04, 0x1c
        /*005e*/ 	.short	(.L_45 - .L_44)


	//   ....[0]....
.L_44:
        /*0060*/ 	.word	0x000000e0


	//   ....[1]....
        /*0064*/ 	.word	0x000015e0


	//   ....[2]....
        /*0068*/ 	.word	0x00001610


	//----- nvinfo : EIATTR_CRS_STACK_SIZE
	.align		4
.L_45:
        /*006c*/ 	.byte	0x04, 0x1e
        /*006e*/ 	.short	(.L_47 - .L_46)
.L_46:
        /*0070*/ 	.word	0x00000000


	//----- nvinfo : EIATTR_CBANK_PARAM_SIZE
	.align		4
.L_47:
        /*0074*/ 	.byte	0x03, 0x19
        /*0076*/ 	.short	0x0020


	//----- nvinfo : EIATTR_PARAM_CBANK
	.align		4
        /*0078*/ 	.byte	0x04, 0x0a
        /*007a*/ 	.short	(.L_49 - .L_48)
	.align		4
.L_48:
        /*007c*/ 	.word	index@(.nv.constant0._Z13mic_box_checkPKdPKbdPi)
        /*0080*/ 	.short	0x0380
        /*0082*/ 	.short	0x0020


	//----- nvinfo : EIATTR_SW_WAR
	.align		4
.L_49:
        /*0084*/ 	.byte	0x04, 0x36
        /*0086*/ 	.short	(.L_51 - .L_50)
.L_50:
        /*0088*/ 	.word	0x00000008
.L_51:


//--------------------- .nv.info._Z32compute_mic_neighbours_half_implPKdS0_PKbmdPmS3_PiPdS5_bbb --------------------------
	.section	.nv.info._Z32compute_mic_neighbours_half_implPKdS0_PKbmdPmS3_PiPdS5_bbb,"",@"SHT_CUDA_INFO"
	.sectionflags	@""
	.align	4


	//----- nvinfo : EIATTR_CUDA_API_VERSION
	.align		4
        /*0000*/ 	.byte	0x04, 0x37
        /*0002*/ 	.short	(.L_53 - .L_52)
.L_52:
        /*0004*/ 	.word	0x00000082


	//----- nvinfo : EIATTR_KPARAM_INFO
	.align		4
.L_53:
        /*0008*/ 	.byte	0x04, 0x17
        /*000a*/ 	.short	(.L_55 - .L_54)
.L_54:
        /*000c*/ 	.word	0x00000000
        /*0010*/ 	.short	0x000c
        /*0012*/ 	.short	0x0052
        /*0014*/ 	.byte	0x00, 0xf0, 0x05, 0x00


	//----- nvinfo : EIATTR_KPARAM_INFO
	.align		4
.L_55:
        /*0018*/ 	.byte	0x04, 0x17
        /*001a*/ 	.short	(.L_57 - .L_56)
.L_56:
        /*001c*/ 	.word	0x00000000
        /*0020*/ 	.short	0x000b
        /*0022*/ 	.short	0x0051
        /*0024*/ 	.byte	0x00, 0xf0, 0x05, 0x00


	//----- nvinfo : EIATTR_KPARAM_INFO
	.align		4
.L_57:
        /*0028*/ 	.byte	0x04, 0x17
        /*002a*/ 	.short	(.L_59 - .L_58)
.L_58:
        /*002c*/ 	.word	0x00000000
        /*0030*/ 	.short	0x000a
        /*0032*/ 	.short	0x0050
        /*0034*/ 	.byte	0x00, 0xf0, 0x05, 0x00


	//----- nvinfo : EIATTR_KPARAM_INFO
	.align		4
.L_59:
        /*0038*/ 	.byte	0x04, 0x17
        /*003a*/ 	.short	(.L_61 - .L_60)
.L_60:
        /*003c*/ 	.word	0x00000000
        /*0040*/ 	.short	0x0009
        /*0042*/ 	.short	0x0048
        /*0044*/ 	.byte	0x00, 0xf5, 0x21, 0x00


	//----- nvinfo : EIATTR_KPARAM_INFO
	.align		4
.L_61:
        /*0048*/ 	.byte	0x04, 0x17
        /*004a*/ 	.short	(.L_63 - .L_62)
.L_62:
        /*004c*/ 	.word	0x00000000
        /*0050*/ 	.short	0x0008
        /*0052*/ 	.short	0x0040
        /*0054*/ 	.byte	0x00, 0xf5, 0x21, 0x00


	//----- nvinfo : EIATTR_KPARAM_INFO
	.align		4
.L_63:
        /*0058*/ 	.byte	0x04, 0x17
        /*005a*/ 	.short	(.L_65 - .L_64)
.L_64:
        /*005c*/ 	.word	0x00000000
        /*0060*/ 	.short	0x0007
        /*0062*/ 	.short	0x0038
        /*0064*/ 	.byte	0x00, 0xf5, 0x21, 0x00


	//----- nvinfo : EIATTR_KPARAM_INFO
	.align		4
.L_65:
        /*0068*/ 	.byte	0x04, 0x17
        /*006a*/ 	.short	(.L_67 - .L_66)
.L_66:
        /*006c*/ 	.word	0x00000000
        /*0070*/ 	.short	0x0006
        /*0072*/ 	.short	0x0030
        /*0074*/ 	.byte	0x00, 0xf5, 0x21, 0x00


	//----- nvinfo : EIATTR_KPARAM_INFO
	.align		4
.L_67:
        /*0078*/ 	.byte	0x04, 0x17
        /*007a*/ 	.short	(.L_69 - .L_68)
.L_68:
        /*007c*/ 	.word	0x00000000
        /*0080*/ 	.short	0x0005
        /*0082*/ 	.short	0x0028
        /*0084*/ 	.byte	0x00, 0xf5, 0x21, 0x00


	//----- nvinfo : EIATTR_KPARAM_INFO
	.align		4
.L_69:
        /*0088*/ 	.byte	0x04, 0x17
        /*008a*/ 	.short	(.L_71 - .L_70)
.L_70:
        /*008c*/ 	.word	0x00000000
        /*0090*/ 	.short	0x0004
        /*0092*/ 	.short	0x0020
        /*0094*/ 	.byte	0x00, 0xf0, 0x21, 0x00


	//----- nvinfo : EIATTR_KPARAM_INFO
	.align		4
.L_71:
        /*0098*/ 	.byte	0x04, 0x17
        /*009a*/ 	.short	(.L_73 - .L_72)
.L_72:
        /*009c*/ 	.word	0x00000000
        /*00a0*/ 	.short	0x0003
        /*00a2*/ 	.short	0x0018
        /*00a4*/ 	.byte	0x00, 0xf0, 0x21, 0x00


	//----- nvinfo : EIATTR_KPARAM_INFO
	.align		4
.L_73:
        /*00a8*/ 	.byte	0x04, 0x17
        /*00aa*/ 	.short	(.L_75 - .L_74)
.L_74:
        /*00ac*/ 	.word	0x00000000
        /*00b0*/ 	.short	0x0002
        /*00b2*/ 	.short	0x0010
        /*00b4*/ 	.byte	0x00, 0xf5, 0x21, 0x00


	//----- nvinfo : EIATTR_KPARAM_INFO
	.align		4
.L_75:
        /*00b8*/ 	.byte	0x04, 0x17
        /*00ba*/ 	.short	(.L_77 - .L_76)
.L_76:
        /*00bc*/ 	.word	0x00000000
        /*00c0*/ 	.short	0x0001
        /*00c2*/ 	.short	0x0008
        /*00c4*/ 	.byte	0x00, 0xf5, 0x21, 0x00


	//----- nvinfo : EIATTR_KPARAM_INFO
	.align		4
.L_77:
        /*00c8*/ 	.byte	0x04, 0x17
        /*00ca*/ 	.short	(.L_79 - .L_78)
.L_78:
        /*00cc*/ 	.word	0x00000000
        /*00d0*/ 	.short	0x0000
        /*00d2*/ 	.short	0x0000
        /*00d4*/ 	.byte	0x00, 0xf5, 0x21, 0x00


	//----- nvinfo : EIATTR_SPARSE_MMA_MASK
	.align		4
.L_79:
        /*00d8*/ 	.byte	0x03, 0x50
        /*00da*/ 	.short	0x0000


	//----- nvinfo : EIATTR_MAXREG_COUNT
	.align		4
        /*00dc*/ 	.byte	0x03, 0x1b
        /*00de*/ 	.short	0x00ff


	//----- nvinfo : EIATTR_NUM_BARRIERS
	.align		4
        /*00e0*/ 	.byte	0x02, 0x4c
        /*00e2*/ 	.byte	0x01
	.zero		1


	//----- nvinfo : EIATTR_MERCURY_ISA_VERSION
	.align		4
        /*00e4*/ 	.byte	0x03, 0x5f
        /*00e6*/ 	.short	0x0101


	//----- nvinfo : EIATTR_VRC_CTA_INIT_COUNT
	.align		4
        /*00e8*/ 	.byte	0x02, 0x4a
	.zero		1
	.zero		1


	//----- nvinfo : EIATTR_EXIT_INSTR_OFFSETS
	.align		4
        /*00ec*/ 	.byte	0x04, 0x1c
        /*00ee*/ 	.short	(.L_81 - .L_80)


	//   ....[0]....
.L_80:
        /*00f0*/ 	.word	0x00002700


	//   ....[1]....
        /*00f4*/ 	.word	0x00004900


	//   ....[2]....
        /*00f8*/ 	.word	0x00004c10


	//   ....[3]....
        /*00fc*/ 	.word	0x00004e40


	//----- nvinfo : EIATTR_INDIRECT_BRANCH_TARGETS
	.align		4
.L_81:
        /*0100*/ 	.byte	0x04, 0x34
        /*0102*/ 	.short	(.L_83 - .L_82)


	//   ....[0]....
.L_82:
        /*0104*/ 	.word	.L_x_141@srel
        /*0108*/ 	.short	0x0
        /*010a*/ 	.short	0x0
        /*010c*/ 	.word	0x3
        /*0110*/ 	.word	.L_x_142@srel
        /*0114*/ 	.word	.L_x_143@srel
        /*0118*/ 	.word	.L_x_144@srel


	//----- nvinfo : EIATTR_CRS_STACK_SIZE
	.align		4
.L_83:
        /*011c*/ 	.byte	0x04, 0x1e
        /*011e*/ 	.short	(.L_85 - .L_84)
.L_84:
        /*0120*/ 	.word	0x00000000


	//----- nvinfo : EIATTR_CBANK_PARAM_SIZE
	.align		4
.L_85:
        /*0124*/ 	.byte	0x03, 0x19
        /*0126*/ 	.short	0x0053


	//----- nvinfo : EIATTR_PARAM_CBANK
	.align		4
        /*0128*/ 	.byte	0x04, 0x0a
        /*012a*/ 	.short	(.L_87 - .L_86)
	.align		4
.L_86:
        /*012c*/ 	.word	index@(.nv.constant0._Z32compute_mic_neighbours_half_implPKdS0_PKbmdPmS3_PiPdS5_bbb)
        /*0130*/ 	.short	0x0380
        /*0132*/ 	.short	0x0053


	//----- nvinfo : EIATTR_SW_WAR
	.align		4
.L_87:
        /*0134*/ 	.byte	0x04, 0x36
        /*0136*/ 	.short	(.L_89 - .L_88)
.L_88:
        /*0138*/ 	.word	0x00000008
.L_89:


//--------------------- .nv.info._Z32compute_mic_neighbours_full_implPKdS0_PKbmdPmS3_PiPdS5_bbb --------------------------
	.section	.nv.info._Z32compute_mic_neighbours_full_implPKdS0_PKbmdPmS3_PiPdS5_bbb,"",@"SHT_CUDA_INFO"
	.sectionflags	@""
	.align	4


	//----- nvinfo : EIATTR_CUDA_API_VERSION
	.align		4
        /*0000*/ 	.byte	0x04, 0x37
        /*0002*/ 	.short	(.L_91 - .L_90)
.L_90:
        /*0004*/ 	.word	0x00000082


	//----- nvinfo : EIATTR_KPARAM_INFO
	.align		4
.L_91:
        /*0008*/ 	.byte	0x04, 0x17
        /*000a*/ 	.short	(.L_93 - .L_92)
.L_92:
        /*000c*/ 	.word	0x00000000
        /*0010*/ 	.short	0x000c
        /*0012*/ 	.short	0x0052
        /*0014*/ 	.byte	0x00, 0xf0, 0x05, 0x00


	//----- nvinfo : EIATTR_KPARAM_INFO
	.align		4
.L_93:
        /*0018*/ 	.byte	0x04, 0x17
        /*001a*/ 	.short	(.L_95 - .L_94)
.L_94:
        /*001c*/ 	.word	0x00000000
        /*0020*/ 	.short	0x000b
        /*0022*/ 	.short	0x0051
        /*0024*/ 	.byte	0x00, 0xf0, 0x05, 0x00


	//----- nvinfo : EIATTR_KPARAM_INFO
	.align		4
.L_95:
        /*0028*/ 	.byte	0x04, 0x17
        /*002a*/ 	.short	(.L_97 - .L_96)
.L_96:
        /*002c*/ 	.word	0x00000000
        /*0030*/ 	.short	0x000a
        /*0032*/ 	.short	0x0050
        /*0034*/ 	.byte	0x00, 0xf0, 0x05, 0x00


	//----- nvinfo : EIATTR_KPARAM_INFO
	.align		4
.L_97:
        /*0038*/ 	.byte	0x04, 0x17
        /*003a*/ 	.short	(.L_99 - .L_98)
.L_98:
        /*003c*/ 	.word	0x00000000
        /*0040*/ 	.short	0x0009
        /*0042*/ 	.short	0x0048
        /*0044*/ 	.byte	0x00, 0xf5, 0x21, 0x00


	//----- nvinfo : EIATTR_KPARAM_INFO
	.align		4
.L_99:
        /*0048*/ 	.byte	0x04, 0x17
        /*004a*/ 	.short	(.L_101 - .L_100)
.L_100:
        /*004c*/ 	.word	0x00000000
        /*0050*/ 	.short	0x0008
        /*0052*/ 	.short	0x0040
        /*0054*/ 	.byte	0x00, 0xf5, 0x21, 0x00


	//----- nvinfo : EIATTR_KPARAM_INFO
	.align		4
.L_101:
        /*0058*/ 	.byte	0x04, 0x17
        /*005a*/ 	.short	(.L_103 - .L_102)
.L_102:
        /*005c*/ 	.word	0x00000000
        /*0060*/ 	.short	0x0007
        /*0062*/ 	.short	0x0038
        /*0064*/ 	.byte	0x00, 0xf5, 0x21, 0x00


	//----- nvinfo : EIATTR_KPARAM_INFO
	.align		4
.L_103:
        /*0068*/ 	.byte	0x04, 0x17
        /*006a*/ 	.short	(.L_105 - .L_104)
.L_104:
        /*006c*/ 	.word	0x00000000
        /*0070*/ 	.short	0x0006
        /*0072*/ 	.short	0x0030
        /*0074*/ 	.byte	0x00, 0xf5, 0x21, 0x00


	//----- nvinfo : EIATTR_KPARAM_INFO
	.align		4
.L_105:
        /*0078*/ 	.byte	0x04, 0x17
        /*007a*/ 	.short	(.L_107 - .L_106)
.L_106:
        /*007c*/ 	.word	0x00000000
        /*0080*/ 	.short	0x0005
        /*0082*/ 	.short	0x0028
        /*0084*/ 	.byte	0x00, 0xf5, 0x21, 0x00


	//----- nvinfo : EIATTR_KPARAM_INFO
	.align		4
.L_107:
        /*0088*/ 	.byte	0x04, 0x17
        /*008a*/ 	.short	(.L_109 - .L_108)
.L_108:
        /*008c*/ 	.word	0x00000000
        /*0090*/ 	.short	0x0004
        /*0092*/ 	.short	0x0020
        /*0094*/ 	.byte	0x00, 0xf0, 0x21, 0x00


	//----- nvinfo : EIATTR_KPARAM_INFO
	.align		4
.L_109:
        /*0098*/ 	.byte	0x04, 0x17
        /*009a*/ 	.short	(.L_111 - .L_110)
.L_110:
        /*009c*/ 	.word	0x00000000
        /*00a0*/ 	.short	0x0003
        /*00a2*/ 	.short	0x0018
        /*00a4*/ 	.byte	0x00, 0xf0, 0x21, 0x00


	//----- nvinfo : EIATTR_KPARAM_INFO
	.align		4
.L_111:
        /*00a8*/ 	.byte	0x04, 0x17
        /*00aa*/ 	.short	(.L_113 - .L_112)
.L_112:
        /*00ac*/ 	.word	0x00000000
        /*00b0*/ 	.short	0x0002
        /*00b2*/ 	.short	0x0010
        /*00b4*/ 	.byte	0x00, 0xf5, 0x21, 0x00


	//----- nvinfo : EIATTR_KPARAM_INFO
	.align		4
.L_113:
        /*00b8*/ 	.byte	0x04, 0x17
        /*00ba*/ 	.short	(.L_115 - .L_114)
.L_114:
        /*00bc*/ 	.word	0x00000000
        /*00c0*/ 	.short	0x0001
        /*00c2*/ 	.short	0x0008
        /*00c4*/ 	.byte	0x00, 0xf5, 0x21, 0x00


	//----- nvinfo : EIATTR_KPARAM_INFO
	.align		4
.L_115:
        /*00c8*/ 	.byte	0x04, 0x17
        /*00ca*/ 	.short	(.L_117 - .L_116)
.L_116:
        /*00cc*/ 	.word	0x00000000
        /*00d0*/ 	.short	0x0000
        /*00d2*/ 	.short	0x0000
        /*00d4*/ 	.byte	0x00, 0xf5, 0x21, 0x00


	//----- nvinfo : EIATTR_SPARSE_MMA_MASK
	.align		4
.L_117:
        /*00d8*/ 	.byte	0x03, 0x50
        /*00da*/ 	.short	0x0000


	//----- nvinfo : EIATTR_MAXREG_COUNT
	.align		4
        /*00dc*/ 	.byte	0x03, 0x1b
        /*00de*/ 	.short	0x00ff


	//----- nvinfo : EIATTR_NUM_BARRIERS
	.align		4
        /*00e0*/ 	.byte	0x02, 0x4c
        /*00e2*/ 	.byte	0x01
	.zero		1


	//----- nvinfo : EIATTR_MERCURY_ISA_VERSION
	.align		4
        /*00e4*/ 	.byte	0x03, 0x5f
        /*00e6*/ 	.short	0x0101


	//----- nvinfo : EIATTR_VRC_CTA_INIT_COUNT
	.align		4
        /*00e8*/ 	.byte	0x02, 0x4a
	.zero		1
	.zero		1


	//----- nvinfo : EIATTR_EXIT_INSTR_OFFSETS
	.align		4
        /*00ec*/ 	.byte	0x04, 0x1c
        /*00ee*/ 	.short	(.L_119 - .L_118)


	//   ....[0]....
.L_118:
        /*00f0*/ 	.word	0x000025c0


	//   ....[1]....
        /*00f4*/ 	.word	0x00002640


	//   ....[2]....
        /*00f8*/ 	.word	0x00003100


	//   ....[3]....
        /*00fc*/ 	.word	0x00005360


	//----- nvinfo : EIATTR_INDIRECT_BRANCH_TARGETS
	.align		4
.L_119:
        /*0100*/ 	.byte	0x04, 0x34
        /*0102*/ 	.short	(.L_121 - .L_120)


	//   ....[0]....
.L_120:
        /*0104*/ 	.word	.L_x_145@srel
        /*0108*/ 	.short	0x0
        /*010a*/ 	.short	0x0
        /*010c*/ 	.word	0x3
        /*0110*/ 	.word	.L_x_146@srel
        /*0114*/ 	.word	.L_x_147@srel
        /*0118*/ 	.word	.L_x_148@srel


	//----- nvinfo : EIATTR_CRS_STACK_SIZE
	.align		4
.L_121:
        /*011c*/ 	.byte	0x04, 0x1e
        /*011e*/ 	.short	(.L_123 - .L_122)
.L_122:
        /*0120*/ 	.word	0x00000000


	//----- nvinfo : EIATTR_CBANK_PARAM_SIZE
	.align		4
.L_123:
        /*0124*/ 	.byte	0x03, 0x19
        /*0126*/ 	.short	0x0053


	//----- nvinfo : EIATTR_PARAM_CBANK
	.align		4
        /*0128*/ 	.byte	0x04, 0x0a
        /*012a*/ 	.short	(.L_125 - .L_124)
	.align		4
.L_124:
        /*012c*/ 	.word	index@(.nv.constant0._Z32compute_mic_neighbours_full_implPKdS0_PKbmdPmS3_PiPdS5_bbb)
        /*0130*/ 	.short	0x0380
        /*0132*/ 	.short	0x0053


	//----- nvinfo : EIATTR_SW_WAR
	.align		4
.L_125:
        /*0134*/ 	.byte	0x04, 0x36
        /*0136*/ 	.short	(.L_127 - .L_126)
.L_126:
        /*0138*/ 	.word	0x00000008
.L_127:


//--------------------- .nv.callgraph             --------------------------
	.section	.nv.callgraph,"",@"SHT_CUDA_CALLGRAPH"
	.align	4
	.sectionentsize	8
	.align		4
        /*0000*/ 	.word	0x00000000
	.align		4
        /*0004*/ 	.word	0xffffffff
	.align		4
        /*0008*/ 	.word	0x00000000
	.align		4
        /*000c*/ 	.word	0xfffffffe
	.align		4
        /*0010*/ 	.word	0x00000000
	.align		4
        /*0014*/ 	.word	0xfffffffd
	.align		4
        /*0018*/ 	.word	0x00000000
	.align		4
        /*001c*/ 	.word	0xfffffffc


//--------------------- .nv.constant2._Z32compute_mic_neighbours_half_implPKdS0_PKbmdPmS3_PiPdS5_bbb --------------------------
	.section	.nv.constant2._Z32compute_mic_neighbours_half_implPKdS0_PKbmdPmS3_PiPdS5_bbb,"a",@progbits
	.sectionflags	@""
	.align	4
.nv.constant2._Z32compute_mic_neighbours_half_implPKdS0_PKbmdPmS3_PiPdS5_bbb:
        /*0000*/ 	.byte	0x30, 0x04, 0x00, 0x00, 0x20, 0x1a, 0x00, 0x00, 0x40, 0x03, 0x00, 0x00


//--------------------- .nv.constant2._Z32compute_mic_neighbours_full_implPKdS0_PKbmdPmS3_PiPdS5_bbb --------------------------
	.section	.nv.constant2._Z32compute_mic_neighbours_full_implPKdS0_PKbmdPmS3_PiPdS5_bbb,"a",@progbits
	.sectionflags	@""
	.align	4
.nv.constant2._Z32compute_mic_neighbours_full_implPKdS0_PKbmdPmS3_PiPdS5_bbb:
        /*0000*/ 	.byte	0xd0, 0x03, 0x00, 0x00, 0x20, 0x19, 0x00, 0x00, 0xe0, 0x02, 0x00, 0x00


//--------------------- .text._Z13mic_box_checkPKdPKbdPi --------------------------
	.section	.text._Z13mic_box_checkPKdPKbdPi,"ax",@progbits
	.align	128
        .global         _Z13mic_box_checkPKdPKbdPi
        .type           _Z13mic_box_checkPKdPKbdPi,@function
        .size           _Z13mic_box_checkPKdPKbdPi,(.L_x_150 - _Z13mic_box_checkPKdPKbdPi)
        .other          _Z13mic_box_checkPKdPKbdPi,@"STO_CUDA_ENTRY STV_DEFAULT"
_Z13mic_box_checkPKdPKbdPi:
.text._Z13mic_box_checkPKdPKbdPi:
[----:B------:R-:W-:Y:S01]  /*0000*/  LDC R1, c[0x0][0x37c] ;  /* 0x0000df00ff017b82 */ /* 0x000fe20000000800 */
[----:B------:R-:W0:Y:S01]  /*0010*/  S2R R5, SR_TID.X ;  /* 0x0000000000057919 */ /* 0x000e220000002100 */
[----:B------:R-:W1:Y:S01]  /*0020*/  LDCU.64 UR6, c[0x0][0x358] ;  /* 0x00006b00ff0677ac */ /* 0x000e620008000a00 */
[----:B0-----:R-:W-:-:S13]  /*0030*/  ISETP.GT.U32.AND P0, PT, R5, 0x8, PT ;  /* 0x000000080500780c */ /* 0x001fda0003f04070 */
[----:B------:R-:W0:Y:S02]  /*0040*/  @!P0 LDC.64 R2, c[0x0][0x380] ;  /* 0x0000e000ff028b82 */ /* 0x000e240000000a00 */
[----:B0-----:R-:W-:-:S06]  /*0050*/  @!P0 IMAD.WIDE.U32 R2, R5, 0x8, R2 ;  /* 0x0000000805028825 */ /* 0x001fcc00078e0002 */
[----:B-1----:R-:W2:Y:S01]  /*0060*/  @!P0 LDG.E.64 R2, desc[UR6][R2.64] ;  /* 0x0000000602028981 */ /* 0x002ea2000c1e1b00 */
[----:B------:R-:W0:Y:S01]  /*0070*/  S2UR UR5, SR_CgaCtaId ;  /* 0x00000000000579c3 */ /* 0x000e220000008800 */
[----:B------:R-:W-:Y:S01]  /*0080*/  UMOV UR4, 0x400 ;  /* 0x0000040000047882 */ /* 0x000fe20000000000 */
[----:B------:R-:W-:Y:S01]  /*0090*/  ISETP.NE.AND P1, PT, R5, RZ, PT ;  /* 0x000000ff0500720c */ /* 0x000fe20003f25270 */
[----:B0-----:R-:W-:-:S06]  /*00a0*/  ULEA UR4, UR5, UR4, 0x18 ;  /* 0x0000000405047291 */ /* 0x001fcc000f8ec0ff */
[----:B------:R-:W-:-:S05]  /*00b0*/  @!P0 LEA R5, R5, UR4, 0x3 ;  /* 0x0000000405058c11 */ /* 0x000fca000f8e18ff */
[----:B--2---:R0:W-:Y:S01]  /*00c0*/  @!P0 STS.64 [R5], R2 ;  /* 0x0000000205008388 */ /* 0x0041e20000000a00 */
[----:B------:R-:W-:Y:S06]  /*00d0*/  BAR.SYNC.DEFER_BLOCKING 0x0 ;  /* 0x0000000000007b1d */ /* 0x000fec0000010000 */
[----:B------:R-:W-:Y:S05]  /*00e0*/  @P1 EXIT ;  /* 0x000000000000194d */ /* 0x000fea0003800000 */
[----:B------:R-:W1:Y:S01]  /*00f0*/  LDS.128 R20, [UR4] ;  /* 0x00000004ff147984 */ /* 0x000e620008000c00 */
[----:B------:R-:W-:Y:S02]  /*0100*/  IMAD.MOV.U32 R4, RZ, RZ, 0x0 ;  /* 0x00000000ff047424 */ /* 0x000fe400078e00ff */
[----:B0-----:R-:W-:Y:S01]  /*0110*/  IMAD.MOV.U32 R5, RZ, RZ, 0x3fd80000 ;  /* 0x3fd80000ff057424 */ /* 0x001fe200078e00ff */
[----:B------:R-:W0:Y:S04]  /*0120*/  LDS.128 R16, [UR4+0x10] ;  /* 0x00001004ff107984 */ /* 0x000e280008000c00 */
[----:B------:R-:W2:Y:S04]  /*0130*/  LDS.64 R28, [UR4+0x40] ;  /* 0x00004004ff1c7984 */ /* 0x000ea80008000a00 */
[----:B------:R-:W3:Y:S04]  /*0140*/  LDS.128 R12, [UR4+0x20] ;  /* 0x00002004ff0c7984 */ /* 0x000ee80008000c00 */
[----:B------:R-:W4:Y:S01]  /*0150*/  LDS.128 R8, [UR4+0x30] ;  /* 0x00003004ff087984 */ /* 0x000f220008000c00 */
[----:B-1----:R-:W-:-:S08]  /*0160*/  DMUL R2, R22, R22 ;  /* 0x0000001616027228 */ /* 0x002fd00000000000 */
[----:B------:R-:W-:-:S08]  /*0170*/  DFMA R2, R20, R20, R2 ;  /* 0x000000141402722b */ /* 0x000fd00000000002 */
[----:B0-----:R-:W-:-:S06]  /*0180*/  DFMA R36, R16, R16, R2 ;  /* 0x000000101024722b */ /* 0x001fcc0000000002 */
[----:B------:R-:W0:Y:S04]  /*0190*/  MUFU.RSQ64H R25, R37 ;  /* 0x0000002500197308 */ /* 0x000e280000001c00 */
[----:B------:R-:W-:-:S05]  /*01a0*/  VIADD R24, R37, 0xfcb00000 ;  /* 0xfcb0000025187836 */ /* 0x000fca0000000000 */
[----:B------:R-:W-:Y:S01]  /*01b0*/  ISETP.GE.U32.AND P0, PT, R24, 0x7ca00000, PT ;  /* 0x7ca000001800780c */ /* 0x000fe20003f06070 */
[----:B0-----:R-:W-:-:S08]  /*01c0*/  DMUL R2, R24, R24 ;  /* 0x0000001818027228 */ /* 0x001fd00000000000 */
[----:B------:R-:W-:-:S08]  /*01d0*/  DFMA R2, R36, -R2, 1 ;  /* 0x3ff000002402742b */ /* 0x000fd00000000802 */
[----:B------:R-:W-:Y:S02]  /*01e0*/  DFMA R4, R2, R4, 0.5 ;  /* 0x3fe000000204742b */ /* 0x000fe40000000004 */
[----:B------:R-:W-:-:S08]  /*01f0*/  DMUL R2, R24, R2 ;  /* 0x0000000218027228 */ /* 0x000fd00000000000 */
[----:B------:R-:W-:-:S08]  /*0200*/  DFMA R2, R4, R2, R24 ;  /* 0x000000020402722b */ /* 0x000fd00000000018 */
[----:B------:R-:W-:Y:S02]  /*0210*/  DMUL R26, R36, R2 ;  /* 0x00000002241a7228 */ /* 0x000fe40000000000 */
[----:B------:R-:W-:Y:S02]  /*0220*/  VIADD R5, R3, 0xfff00000 ;  /* 0xfff0000003057836 */ /* 0x000fe40000000000 */
[----:B------:R-:W-:-:S04]  /*0230*/  IMAD.MOV.U32 R4, RZ, RZ, R2 ;  /* 0x000000ffff047224 */ /* 0x000fc800078e0002 */
[----:B------:R-:W-:-:S08]  /*0240*/  DFMA R6, R26, -R26, R36 ;  /* 0x8000001a1a06722b */ /* 0x000fd00000000024 */
[----:B------:R-:W-:Y:S01]  /*0250*/  DFMA R30, R6, R4, R26 ;  /* 0x00000004061e722b */ /* 0x000fe2000000001a */
[----:B--234-:R-:W-:Y:S10]  /*0260*/  @!P0 BRA `(.L_x_0) ;  /* 0x0000000000208947 */ /* 0x01cff40003800000 */
[----:B------:R-:W-:Y:S01]  /*0270*/  IMAD.MOV.U32 R4, RZ, RZ, R2 ;  /* 0x000000ffff047224 */ /* 0x000fe200078e0002 */
[----:B------:R-:W-:Y:S01]  /*0280*/  MOV R25, R37 ;  /* 0x0000002500197202 */ /* 0x000fe20000000f00 */
[----:B------:R-:W-:Y:S01]  /*0290*/  IMAD.MOV.U32 R2, RZ, RZ, R26 ;  /* 0x000000ffff027224 */ /* 0x000fe200078e001a */
[----:B------:R-:W-:Y:S01]  /*02a0*/  MOV R0, 0x2d0 ;  /* 0x000002d000007802 */ /* 0x000fe20000000f00 */
[----:B------:R-:W-:-:S07]  /*02b0*/  IMAD.MOV.U32 R3, RZ, RZ, R27 ;  /* 0x000000ffff037224 */ /* 0x000fce00078e001b */
[----:B------:R-:W-:Y:S05]  /*02c0*/  CALL.REL.NOINC `($__internal_1_$__cuda_sm20_dsqrt_rn_f64_mediumpath_v1) ;  /* 0x0000001800447944 */ /* 0x000fea0003c00000 */
[----:B------:R-:W-:Y:S02]  /*02d0*/  IMAD.MOV.U32 R30, RZ, RZ, R2 ;  /* 0x000000ffff1e7224 */ /* 0x000fe400078e0002 */
[----:B------:R-:W-:-:S07]  /*02e0*/  IMAD.MOV.U32 R31, RZ, RZ, R3 ;  /* 0x000000ffff1f7224 */ /* 0x000fce00078e0003 */
.L_x_0:
[----:B------:R-:W-:Y:S01]  /*02f0*/  DMUL R2, R12, R12 ;  /* 0x0000000c0c027228 */ /* 0x000fe20000000000 */
[----:B------:R-:W-:Y:S01]  /*0300*/  IMAD.MOV.U32 R4, RZ, RZ, 0x0 ;  /* 0x00000000ff047424 */ /* 0x000fe200078e00ff */
[----:B------:R-:W-:-:S06]  /*0310*/  MOV R5, 0x3fd80000 ;  /* 0x3fd8000000057802 */ /* 0x000fcc0000000f00 */
[----:B------:R-:W-:-:S08]  /*0320*/  DFMA R2, R18, R18, R2 ;  /* 0x000000121202722b */ /* 0x000fd00000000002 */
[----:B------:R-:W-:-:S06]  /*0330*/  DFMA R36, R14, R14, R2 ;  /* 0x0000000e0e24722b */ /* 0x000fcc0000000002 */
        /* <DEDUP_REMOVED lines=13> */
[----:B------:R-:W-:Y:S10]  /*0410*/  @!P0 BRA `(.L_x_1) ;  /* 0x0000000000208947 */ /* 0x000ff40003800000 */
[----:B------:R-:W-:Y:S01]  /*0420*/  IMAD.MOV.U32 R4, RZ, RZ, R6 ;  /* 0x000000ffff047224 */ /* 0x000fe200078e0006 */
[----:B------:R-:W-:Y:S01]  /*0430*/  MOV R0, 0x480 ;  /* 0x0000048000007802 */ /* 0x000fe20000000f00 */
[----:B------:R-:W-:Y:S02]  /*0440*/  IMAD.MOV.U32 R25, RZ, RZ, R37 ;  /* 0x000000ffff197224 */ /* 0x000fe400078e0025 */
[----:B------:R-:W-:Y:S02]  /*0450*/  IMAD.MOV.U32 R6, RZ, RZ, R32 ;  /* 0x000000ffff067224 */ /* 0x000fe400078e0020 */
[----:B------:R-:W-:-:S07]  /*0460*/  IMAD.MOV.U32 R7, RZ, RZ, R33 ;  /* 0x000000ffff077224 */ /* 0x000fce00078e0021 */
[----:B------:R-:W-:Y:S05]  /*0470*/  CALL.REL.NOINC `($__internal_1_$__cuda_sm20_dsqrt_rn_f64_mediumpath_v1) ;  /* 0x0000001400d87944 */ /* 0x000fea0003c00000 */
[----:B------:R-:W-:Y:S01]  /*0480*/  MOV R26, R2 ;  /* 0x00000002001a7202 */ /* 0x000fe20000000f00 */
[----:B------:R-:W-:-:S07]  /*0490*/  IMAD.MOV.U32 R27, RZ, RZ, R3 ;  /* 0x000000ffff1b7224 */ /* 0x000fce00078e0003 */
.L_x_1:
[----:B------:R-:W-:Y:S01]  /*04a0*/  DMUL R2, R10, R10 ;  /* 0x0000000a0a027228 */ /* 0x000fe20000000000 */
[----:B------:R-:W-:Y:S02]  /*04b0*/  IMAD.MOV.U32 R4, RZ, RZ, 0x0 ;  /* 0x00000000ff047424 */ /* 0x000fe400078e00ff */
[----:B------:R-:W-:-:S05]  /*04c0*/  IMAD.MOV.U32 R5, RZ, RZ, 0x3fd80000 ;  /* 0x3fd80000ff057424 */ /* 0x000fca00078e00ff */
        /* <DEDUP_REMOVED lines=11> */
[----:B------:R-:W-:Y:S01]  /*0580*/  VIADD R5, R33, 0xfff00000 ;  /* 0xfff0000021057836 */ /* 0x000fe20000000000 */
[----:B------:R-:W-:-:S05]  /*0590*/  MOV R4, R32 ;  /* 0x0000002000047202 */ /* 0x000fca0000000f00 */
        /* <DEDUP_REMOVED lines=9> */
[----:B------:R-:W-:Y:S01]  /*0630*/  IMAD.MOV.U32 R6, RZ, RZ, R2 ;  /* 0x000000ffff067224 */ /* 0x000fe200078e0002 */
[----:B------:R-:W-:-:S07]  /*0640*/  MOV R7, R3 ;  /* 0x0000000300077202 */ /* 0x000fce0000000f00 */
.L_x_2:
[----:B------:R-:W-:Y:S01]  /*0650*/  DMUL R4, R22, R10 ;  /* 0x0000000a16047228 */ /* 0x000fe20000000000 */
[----:B------:R-:W-:Y:S01]  /*0660*/  UMOV UR4, 0xa0b5ed8d ;  /* 0xa0b5ed8d00047882 */ /* 0x000fe20000000000 */
[----:B------:R-:W-:Y:S01]  /*0670*/  DMUL R2, R12, R22 ;  /* 0x000000160c027228 */ /* 0x000fe20000000000 */
[----:B------:R-:W-:Y:S02]  /*0680*/  UMOV UR5, 0x3eb0c6f7 ;  /* 0x3eb0c6f700057882 */ /* 0x000fe40000000000 */
[----:B------:R-:W-:-:S03]  /*0690*/  DMUL R24, R30, UR4 ;  /* 0x000000041e187c28 */ /* 0x000fc60008000000 */
[C---:B------:R-:W-:Y:S02]  /*06a0*/  DFMA R4, R20.reuse, R8, R4 ;  /* 0x000000081404722b */ /* 0x040fe40000000004 */
[----:B------:R-:W-:-:S03]  /*06b0*/  DFMA R2, R20, R18, R2 ;  /* 0x000000121402722b */ /* 0x000fc60000000002 */
[C---:B------:R-:W-:Y:S02]  /*06c0*/  DMUL R32, R24.reuse, R6 ;  /* 0x0000000618207228 */ /* 0x040fe40000000000 */
[----:B------:R-:W-:Y:S02]  /*06d0*/  DMUL R24, R24, R26 ;  /* 0x0000001a18187228 */ /* 0x000fe40000000000 */
[C---:B------:R-:W-:Y:S02]  /*06e0*/  DFMA R4, R16.reuse, R28, R4 ;  /* 0x0000001c1004722b */ /* 0x040fe40000000004 */
[----:B------:R-:W-:-:S06]  /*06f0*/  DFMA R2, R16, R14, R2 ;  /* 0x0000000e1002722b */ /* 0x000fcc0000000002 */
[----:B------:R-:W-:-:S06]  /*0700*/  DSETP.GEU.AND P0, PT, |R4|, R32, PT ;  /* 0x000000200400722a */ /* 0x000fcc0003f0e200 */
[----:B------:R-:W-:-:S14]  /*0710*/  DSETP.GEU.OR P0, PT, |R2|, R24, P0 ;  /* 0x000000180200722a */ /* 0x000fdc000070e600 */
[----:B------:R-:W-:Y:S05]  /*0720*/  @P0 BRA `(.L_x_3) ;  /* 0x0000000000940947 */ /* 0x000fea0003800000 */
[----:B------:R-:W-:Y:S02]  /*0730*/  DMUL R2, R12, R10 ;  /* 0x0000000a0c027228 */ /* 0x000fe40000000000 */
[----:B------:R-:W-:-:S06]  /*0740*/  DMUL R4, R26, UR4 ;  /* 0x000000041a047c28 */ /* 0x000fcc0008000000 */
[----:B------:R-:W-:Y:S02]  /*0750*/  DFMA R2, R8, R18, R2 ;  /* 0x000000120802722b */ /* 0x000fe40000000002 */
[----:B------:R-:W-:-:S06]  /*0760*/  DMUL R4, R4, R6 ;  /* 0x0000000604047228 */ /* 0x000fcc0000000000 */
[----:B------:R-:W-:-:S08]  /*0770*/  DFMA R2, R28, R14, R2 ;  /* 0x0000000e1c02722b */ /* 0x000fd00000000002 */
[----:B------:R-:W-:-:S14]  /*0780*/  DSETP.GEU.AND P0, PT, |R2|, R4, PT ;  /* 0x000000040200722a */ /* 0x000fdc0003f0e200 */
[----:B------:R-:W-:Y:S05]  /*0790*/  @P0 BRA `(.L_x_3) ;  /* 0x0000000000780947 */ /* 0x000fea0003800000 */
[----:B------:R-:W0:Y:S02]  /*07a0*/  LDC.64 R2, c[0x0][0x388] ;  /* 0x0000e200ff027b82 */ /* 0x000e240000000a00 */
[----:B0-----:R-:W2:Y:S04]  /*07b0*/  LDG.E.U8 R4, desc[UR6][R2.64] ;  /* 0x0000000602047981 */ /* 0x001ea8000c1e1100 */
[----:B------:R-:W3:Y:S04]  /*07c0*/  LDG.E.U8 R0, desc[UR6][R2.64+0x1] ;  /* 0x0000010602007981 */ /* 0x000ee8000c1e1100 */
[----:B------:R0:W4:Y:S01]  /*07d0*/  LDG.E.U8 R10, desc[UR6][R2.64+0x2] ;  /* 0x00000206020a7981 */ /* 0x000122000c1e1100 */
[----:B--2---:R-:W-:Y:S01]  /*07e0*/  ISETP.NE.AND P0, PT, R4, RZ, PT ;  /* 0x000000ff0400720c */ /* 0x004fe20003f05270 */
[----:B------:R-:W-:-:S03]  /*07f0*/  IMAD.MOV.U32 R4, RZ, RZ, R27 ;  /* 0x000000ffff047224 */ /* 0x000fc600078e001b */
[----:B------:R-:W-:Y:S02]  /*0800*/  FSEL R8, R30, 0.00030622567282989621162, P0 ;  /* 0x39a08cea1e087808 */ /* 0x000fe40000000000 */
[----:B------:R-:W-:-:S03]  /*0810*/  FSEL R9, R31, 10831.5869140625, P0 ;  /* 0x46293e591f097808 */ /* 0x000fc60000000000 */
[----:B------:R-:W-:Y:S02]  /*0820*/  IMAD.MOV.U32 R5, RZ, RZ, R8 ;  /* 0x000000ffff057224 */ /* 0x000fe400078e0008 */
[----:B------:R-:W-:Y:S01]  /*0830*/  IMAD.MOV.U32 R11, RZ, RZ, R9 ;  /* 0x000000ffff0b7224 */ /* 0x000fe200078e0009 */
[----:B------:R-:W-:-:S06]  /*0840*/  DSETP.MIN.AND P0, P1, R26, R8, PT ;  /* 0x000000081a00722a */ /* 0x000fcc0003900000 */
[----:B------:R-:W-:Y:S02]  /*0850*/  FSEL R13, R4, R11, P0 ;  /* 0x0000000b040d7208 */ /* 0x000fe40000000000 */
[----:B------:R-:W-:Y:S02]  /*0860*/  SEL R4, R26, R5, P0 ;  /* 0x000000051a047207 */ /* 0x000fe40000000000 */
[----:B---3--:R-:W-:Y:S01]  /*0870*/  ISETP.NE.AND P0, PT, R0, RZ, PT ;  /* 0x000000ff0000720c */ /* 0x008fe20003f05270 */
[----:B------:R-:W-:-:S03]  /*0880*/  IMAD.MOV.U32 R0, RZ, RZ, R7 ;  /* 0x000000ffff007224 */ /* 0x000fc600078e0007 */
[----:B------:R-:W-:Y:S02]  /*0890*/  @P1 LOP3.LUT R13, R11, 0x80000, RZ, 0xfc, !PT ;  /* 0x000800000b0d1812 */ /* 0x000fe400078efcff */
[----:B------:R-:W-:-:S03]  /*08a0*/  FSEL R4, R8, R4, !P0 ;  /* 0x0000000408047208 */ /* 0x000fc60004000000 */
[----:B------:R-:W-:Y:S02]  /*08b0*/  IMAD.MOV.U32 R5, RZ, RZ, R13 ;  /* 0x000000ffff057224 */ /* 0x000fe400078e000d */
[----:B0-----:R-:W-:-:S03]  /*08c0*/  IMAD.MOV.U32 R3, RZ, RZ, R4 ;  /* 0x000000ffff037224 */ /* 0x001fc600078e0004 */
[----:B------:R-:W-:-:S04]  /*08d0*/  FSEL R5, R9, R5, !P0 ;  /* 0x0000000509057208 */ /* 0x000fc80004000000 */
[----:B------:R-:W-:Y:S02]  /*08e0*/  MOV R9, R5 ;  /* 0x0000000500097202 */ /* 0x000fe40000000f00 */
[----:B------:R-:W-:-:S06]  /*08f0*/  DSETP.MIN.AND P0, P1, R6, R4, PT ;  /* 0x000000040600722a */ /* 0x000fcc0003900000 */
[----:B------:R-:W-:Y:S02]  /*0900*/  FSEL R11, R0, R9, P0 ;  /* 0x00000009000b7208 */ /* 0x000fe40000000000 */
[----:B------:R-:W-:Y:S02]  /*0910*/  SEL R2, R6, R3, P0 ;  /* 0x0000000306027207 */ /* 0x000fe40000000000 */
[----:B----4-:R-:W-:-:S04]  /*0920*/  ISETP.NE.AND P0, PT, R10, RZ, PT ;  /* 0x000000ff0a00720c */ /* 0x010fc80003f05270 */
[----:B------:R-:W-:Y:S02]  /*0930*/  @P1 LOP3.LUT R11, R9, 0x80000, RZ, 0xfc, !PT ;  /* 0x00080000090b1812 */ /* 0x000fe400078efcff */
[----:B------:R-:W-:-:S03]  /*0940*/  FSEL R2, R4, R2, !P0 ;  /* 0x0000000204027208 */ /* 0x000fc60004000000 */
[----:B------:R-:W-:-:S05]  /*0950*/  IMAD.MOV.U32 R3, RZ, RZ, R11 ;  /* 0x000000ffff037224 */ /* 0x000fca00078e000b */
[----:B------:R-:W-:Y:S01]  /*0960*/  FSEL R3, R5, R3, !P0 ;  /* 0x0000000305037208 */ /* 0x000fe20004000000 */
[----:B------:R-:W-:Y:S06]  /*0970*/  BRA `(.L_x_4) ;  /* 0x0000000c00007947 */ /* 0x000fec0003800000 */
.L_x_3:
[----:B------:R-:W-:Y:S01]  /*0980*/  DMUL R34, R28, R18 ;  /* 0x000000121c227228 */ /* 0x000fe20000000000 */
[----:B------:R-:W-:Y:S01]  /*0990*/  IMAD.MOV.U32 R38, RZ, RZ, 0x0 ;  /* 0x00000000ff267424 */ /* 0x000fe200078e00ff */
[----:B------:R-:W-:Y:S01]  /*09a0*/  DMUL R32, R14, R10 ;  /* 0x0000000a0e207228 */ /* 0x000fe20000000000 */
[----:B------:R-:W-:Y:S01]  /*09b0*/  IMAD.MOV.U32 R39, RZ, RZ, 0x3fd80000 ;  /* 0x3fd80000ff277424 */ /* 0x000fe200078e00ff */
[----:B------:R-:W-:Y:S02]  /*09c0*/  DMUL R30, R12, R8 ;  /* 0x000000080c1e7228 */ /* 0x000fe40000000000 */
[----:B------:R-:W-:Y:S02]  /*09d0*/  DMUL R26, R20, R28 ;  /* 0x0000001c141a7228 */ /* 0x000fe40000000000 */
[----:B------:R-:W-:Y:S02]  /*09e0*/  DFMA R34, R8, R14, -R34 ;  /* 0x0000000e0822722b */ /* 0x000fe40000000822 */
[----:B------:R-:W-:-:S02]  /*09f0*/  DFMA R32, R12, R28, -R32 ;  /* 0x0000001c0c20722b */ /* 0x000fc40000000820 */
[----:B------:R-:W-:Y:S02]  /*0a00*/  DFMA R30, R18, R10, -R30 ;  /* 0x0000000a121e722b */ /* 0x000fe4000000081e */
[----:B------:R-:W-:Y:S02]  /*0a10*/  DFMA R26, R16, R8, -R26 ;  /* 0x00000008101a722b */ /* 0x000fe4000000081a */
[----:B------:R-:W-:Y:S02]  /*0a20*/  DMUL R2, R34, R34 ;  /* 0x0000002222027228 */ /* 0x000fe40000000000 */
[----:B------:R-:W-:-:S06]  /*0a30*/  DMUL R8, R8, R22 ;  /* 0x0000001608087228 */ /* 0x000fcc0000000000 */
        /* <DEDUP_REMOVED lines=9> */
[----:B------:R-:W-:Y:S02]  /*0ad0*/  DFMA R38, R38, R2, R24 ;  /* 0x000000022626722b */ /* 0x000fe40000000018 */
[-C--:B------:R-:W-:Y:S02]  /*0ae0*/  DMUL R2, R16, R10.reuse ;  /* 0x0000000a10027228 */ /* 0x080fe40000000000 */
[----:B------:R-:W-:-:S06]  /*0af0*/  DFMA R10, R20, R10, -R8 ;  /* 0x0000000a140a722b */ /* 0x000fcc0000000808 */
[----:B------:R-:W-:Y:S01]  /*0b00*/  DFMA R28, R28, R22, -R2 ;  /* 0x000000161c1c722b */ /* 0x000fe20000000802 */
[----:B------:R-:W-:Y:S01]  /*0b10*/  IADD3 R5, PT, PT, R39, -0x100000, RZ ;  /* 0xfff0000027057810 */ /* 0x000fe20007ffe0ff */
[----:B------:R-:W-:Y:S01]  /*0b20*/  DMUL R2, R36, R38 ;  /* 0x0000002624027228 */ /* 0x000fe20000000000 */
[----:B------:R-:W-:-:S07]  /*0b30*/  IMAD.MOV.U32 R4, RZ, RZ, R38 ;  /* 0x000000ffff047224 */ /* 0x000fce00078e0026 */
[----:B------:R-:W-:-:S08]  /*0b40*/  DFMA R6, R2, -R2, R36 ;  /* 0x800000020206722b */ /* 0x000fd00000000024 */
[----:B------:R-:W-:Y:S01]  /*0b50*/  DFMA R8, R6, R4, R2 ;  /* 0x000000040608722b */ /* 0x000fe20000000002 */
[----:B------:R-:W-:Y:S10]  /*0b60*/  @!P0 BRA `(.L_x_5) ;  /* 0x0000000000188947 */ /* 0x000ff40003800000 */
[----:B------:R-:W-:Y:S01]  /*0b70*/  IMAD.MOV.U32 R4, RZ, RZ, R38 ;  /* 0x000000ffff047224 */ /* 0x000fe200078e0026 */
[----:B------:R-:W-:Y:S01]  /*0b80*/  MOV R0, 0xbb0 ;  /* 0x00000bb000007802 */ /* 0x000fe20000000f00 */
[----:B------:R-:W-:-:S07]  /*0b90*/  IMAD.MOV.U32 R25, RZ, RZ, R37 ;  /* 0x000000ffff197224 */ /* 0x000fce00078e0025 */
[----:B------:R-:W-:Y:S05]  /*0ba0*/  CALL.REL.NOINC `($__internal_1_$__cuda_sm20_dsqrt_rn_f64_mediumpath_v1) ;  /* 0x00000010000c7944 */ /* 0x000fea0003c00000 */
[----:B------:R-:W-:Y:S02]  /*0bb0*/  IMAD.MOV.U32 R8, RZ, RZ, R2 ;  /* 0x000000ffff087224 */ /* 0x000fe400078e0002 */
[----:B------:R-:W-:-:S07]  /*0bc0*/  IMAD.MOV.U32 R9, RZ, RZ, R3 ;  /* 0x000000ffff097224 */ /* 0x000fce00078e0003 */
.L_x_5:
[----:B------:R-:W-:Y:S02]  /*0bd0*/  DMUL R26, R26, R26 ;  /* 0x0000001a1a1a7228 */ /* 0x000fe40000000000 */
[----:B------:R-:W-:Y:S02]  /*0be0*/  DMUL R6, R20, R14 ;  /* 0x0000000e14067228 */ /* 0x000fe40000000000 */
[----:B------:R-:W-:-:S04]  /*0bf0*/  DMUL R4, R16, R12 ;  /* 0x0000000c10047228 */ /* 0x000fc80000000000 */
[----:B------:R-:W-:-:S04]  /*0c00*/  DFMA R26, R28, R28, R26 ;  /* 0x0000001c1c1a722b */ /* 0x000fc8000000001a */
[----:B------:R-:W-:-:S04]  /*0c10*/  DFMA R14, R22, R14, -R4 ;  /* 0x0000000e160e722b */ /* 0x000fc80000000804 */
[----:B------:R-:W-:Y:S01]  /*0c20*/  DFMA R36, R10, R10, R26 ;  /* 0x0000000a0a24722b */ /* 0x000fe2000000001a */
[----:B------:R-:W-:Y:S01]  /*0c30*/  IMAD.MOV.U32 R26, RZ, RZ, 0x0 ;  /* 0x00000000ff1a7424 */ /* 0x000fe200078e00ff */
[-C--:B------:R-:W-:Y:S01]  /*0c40*/  DMUL R10, R22, R18.reuse ;  /* 0x00000012160a7228 */ /* 0x080fe20000000000 */
[----:B------:R-:W-:Y:S01]  /*0c50*/  IMAD.MOV.U32 R27, RZ, RZ, 0x3fd80000 ;  /* 0x3fd80000ff1b7424 */ /* 0x000fe200078e00ff */
[----:B------:R-:W-:Y:S02]  /*0c60*/  DFMA R18, R16, R18, -R6 ;  /* 0x000000121012722b */ /* 0x000fe40000000806 */
[----:B------:R-:W0:Y:S04]  /*0c70*/  MUFU.RSQ64H R25, R37 ;  /* 0x0000002500197308 */ /* 0x000e280000001c00 */
[----:B------:R-:W-:Y:S01]  /*0c80*/  IADD3 R24, PT, PT, R37, -0x3500000, RZ ;  /* 0xfcb0000025187810 */ /* 0x000fe20007ffe0ff */
[----:B------:R-:W-:-:S03]  /*0c90*/  DFMA R12, R20, R12, -R10 ;  /* 0x0000000c140c722b */ /* 0x000fc6000000080a */
[----:B------:R-:W-:Y:S02]  /*0ca0*/  ISETP.GE.U32.AND P0, PT, R24, 0x7ca00000, PT ;  /* 0x7ca000001800780c */ /* 0x000fe40003f06070 */
        /* <DEDUP_REMOVED lines=12> */
[----:B------:R-:W-:Y:S02]  /*0d70*/  MOV R25, R37 ;  /* 0x0000002500197202 */ /* 0x000fe40000000f00 */
[----:B------:R-:W-:-:S07]  /*0d80*/  MOV R0, 0xda0 ;  /* 0x00000da000007802 */ /* 0x000fce0000000f00 */
[----:B------:R-:W-:Y:S05]  /*0d90*/  CALL.REL.NOINC `($__internal_1_$__cuda_sm20_dsqrt_rn_f64_mediumpath_v1) ;  /* 0x0000000c00907944 */ /* 0x000fea0003c00000 */
[----:B------:R-:W-:Y:S02]  /*0da0*/  IMAD.MOV.U32 R10, RZ, RZ, R2 ;  /* 0x000000ffff0a7224 */ /* 0x000fe400078e0002 */
[----:B------:R-:W-:-:S07]  /*0db0*/  IMAD.MOV.U32 R11, RZ, RZ, R3 ;  /* 0x000000ffff0b7224 */ /* 0x000fce00078e0003 */
.L_x_6:
        /* <DEDUP_REMOVED lines=14> */
[----:B------:R-:W-:Y:S01]  /*0ea0*/  IADD3 R5, PT, PT, R3, -0x100000, RZ ;  /* 0xfff0000003057810 */ /* 0x000fe20007ffe0ff */
[----:B------:R-:W-:-:S05]  /*0eb0*/  IMAD.MOV.U32 R4, RZ, RZ, R2 ;  /* 0x000000ffff047224 */ /* 0x000fca00078e0002 */
        /* <DEDUP_REMOVED lines=11> */
.L_x_7:
[----:B------:R-:W0:Y:S01]  /*0f70*/  MUFU.RCP64H R3, R9 ;  /* 0x0000000900037308 */ /* 0x000e220000001800 */
[----:B------:R-:W-:Y:S01]  /*0f80*/  IMAD.MOV.U32 R2, RZ, RZ, 0x1 ;  /* 0x00000001ff027424 */ /* 0x000fe200078e00ff */
[----:B------:R-:W-:-:S08]  /*0f90*/  DMUL R22, R34, R22 ;  /* 0x0000001622167228 */ /* 0x000fd00000000000 */
[----:B------:R-:W-:Y:S02]  /*0fa0*/  DFMA R22, R20, R32, R22 ;  /* 0x000000201416722b */ /* 0x000fe40000000016 */
[----:B0-----:R-:W-:-:S06]  /*0fb0*/  DFMA R4, R2, -R8, 1 ;  /* 0x3ff000000204742b */ /* 0x001fcc0000000808 */
[----:B------:R-:W-:Y:S02]  /*0fc0*/  DFMA R16, R16, R30, R22 ;  /* 0x0000001e1010722b */ /* 0x000fe40000000016 */
[----:B------:R-:W-:-:S08]  /*0fd0*/  DFMA R4, R4, R4, R4 ;  /* 0x000000040404722b */ /* 0x000fd00000000004 */
[----:B------:R-:W-:-:S08]  /*0fe0*/  DFMA R4, R2, R4, R2 ;  /* 0x000000040204722b */ /* 0x000fd00000000002 */
[----:B------:R-:W-:-:S08]  /*0ff0*/  DFMA R2, R4, -R8, 1 ;  /* 0x3ff000000402742b */ /* 0x000fd00000000808 */
[----:B------:R-:W-:-:S08]  /*1000*/  DFMA R2, R4, R2, R4 ;  /* 0x000000020402722b */ /* 0x000fd00000000004 */
[----:B------:R-:W-:-:S08]  /*1010*/  DMUL R4, |R16|, R2 ;  /* 0x0000000210047228 */ /* 0x000fd00000000200 */
[----:B------:R-:W-:-:S08]  /*1020*/  DFMA R6, R4, -R8, |R16| ;  /* 0x800000080406722b */ /* 0x000fd00000000410 */
[----:B------:R-:W-:Y:S02]  /*1030*/  DFMA R2, R2, R6, R4 ;  /* 0x000000060202722b */ /* 0x000fe40000000004 */
[----:B------:R-:W-:-:S08]  /*1040*/  DADD R4, -RZ, |R16| ;  /* 0x00000000ff047229 */ /* 0x000fd00000000510 */
[----:B------:R-:W-:Y:S02]  /*1050*/  FFMA R0, RZ, R9, R3 ;  /* 0x00000009ff007223 */ /* 0x000fe40000000003 */
[----:B------:R-:W-:-:S03]  /*1060*/  FSETP.GEU.AND P1, PT, |R5|, 6.5827683646048100446e-37, PT ;  /* 0x036000000500780b */ /* 0x000fc60003f2e200 */
[----:B------:R-:W-:-:S13]  /*1070*/  FSETP.GT.AND P0, PT, |R0|, 1.469367938527859385e-39, PT ;  /* 0x001000000000780b */ /* 0x000fda0003f04200 */
[----:B------:R-:W-:Y:S05]  /*1080*/  @P0 BRA P1, `(.L_x_8) ;  /* 0x0000000000180947 */ /* 0x000fea0000800000 */
[----:B------:R-:W-:Y:S01]  /*1090*/  IMAD.MOV.U32 R22, RZ, RZ, R4 ;  /* 0x000000ffff167224 */ /* 0x000fe200078e0004 */
[----:B------:R-:W-:Y:S01]  /*10a0*/  MOV R0, 0x10d0 ;  /* 0x000010d000007802 */ /* 0x000fe20000000f00 */
[----:B------:R-:W-:-:S07]  /*10b0*/  IMAD.MOV.U32 R23, RZ, RZ, R5 ;  /* 0x000000ffff177224 */ /* 0x000fce00078e0005 */
[----:B------:R-:W-:Y:S05]  /*10c0*/  CALL.REL.NOINC `($__internal_0_$__cuda_sm20_div_rn_f64_full) ;  /* 0x0000000400547944 */ /* 0x000fea0003c00000 */
[----:B------:R-:W-:Y:S01]  /*10d0*/  IMAD.MOV.U32 R2, RZ, RZ, R22 ;  /* 0x000000ffff027224 */ /* 0x000fe200078e0016 */
[----:B------:R-:W-:-:S07]  /*10e0*/  MOV R3, R23 ;  /* 0x0000001700037202 */ /* 0x000fce0000000f00 */
.L_x_8:
[----:B------:R-:W0:Y:S01]  /*10f0*/  MUFU.RCP64H R5, R11 ;  /* 0x0000000b00057308 */ /* 0x000e220000001800 */
[----:B------:R-:W-:-:S06]  /*1100*/  IMAD.MOV.U32 R4, RZ, RZ, 0x1 ;  /* 0x00000001ff047424 */ /* 0x000fcc00078e00ff */
[----:B0-----:R-:W-:-:S08]  /*1110*/  DFMA R6, R4, -R10, 1 ;  /* 0x3ff000000406742b */ /* 0x001fd0000000080a */
        /* <DEDUP_REMOVED lines=14> */
[----:B------:R-:W-:Y:S02]  /*1200*/  IMAD.MOV.U32 R23, RZ, RZ, R7 ;  /* 0x000000ffff177224 */ /* 0x000fe400078e0007 */
[----:B------:R-:W-:Y:S02]  /*1210*/  IMAD.MOV.U32 R8, RZ, RZ, R10 ;  /* 0x000000ffff087224 */ /* 0x000fe400078e000a */
[----:B------:R-:W-:-:S07]  /*1220*/  IMAD.MOV.U32 R9, RZ, RZ, R11 ;  /* 0x000000ffff097224 */ /* 0x000fce00078e000b */
[----:B------:R-:W-:Y:S05]  /*1230*/  CALL.REL.NOINC `($__internal_0_$__cuda_sm20_div_rn_f64_full) ;  /* 0x0000000000f87944 */ /* 0x000fea0003c00000 */
[----:B------:R-:W-:Y:S01]  /*1240*/  MOV R4, R22 ;  /* 0x0000001600047202 */ /* 0x000fe20000000f00 */
[----:B------:R-:W-:-:S07]  /*1250*/  IMAD.MOV.U32 R5, RZ, RZ, R23 ;  /* 0x000000ffff057224 */ /* 0x000fce00078e0017 */
.L_x_9:
        /* <DEDUP_REMOVED lines=8> */
[--C-:B------:R-:W-:Y:S02]  /*12e0*/  DFMA R10, R8, -R12, |R16|.reuse ;  /* 0x8000000c080a722b */ /* 0x100fe40000000410 */
[----:B------:R-:W-:-:S06]  /*12f0*/  DADD R16, -RZ, |R16| ;  /* 0x00000000ff107229 */ /* 0x000fcc0000000510 */
[----:B------:R-:W-:-:S04]  /*1300*/  DFMA R6, R6, R10, R8 ;  /* 0x0000000a0606722b */ /* 0x000fc80000000008 */
[----:B------:R-:W-:-:S06]  /*1310*/  FSETP.GEU.AND P1, PT, |R17|, 6.5827683646048100446e-37, PT ;  /* 0x036000001100780b */ /* 0x000fcc0003f2e200 */
[----:B------:R-:W-:-:S05]  /*1320*/  FFMA R0, RZ, R13, R7 ;  /* 0x0000000dff007223 */ /* 0x000fca0000000007 */
[----:B------:R-:W-:-:S13]  /*1330*/  FSETP.GT.AND P0, PT, |R0|, 1.469367938527859385e-39, PT ;  /* 0x001000000000780b */ /* 0x000fda0003f04200 */
[----:B------:R-:W-:Y:S05]  /*1340*/  @P0 BRA P1, `(.L_x_10) ;  /* 0x0000000000200947 */ /* 0x000fea0000800000 */
[----:B------:R-:W-:Y:S01]  /*1350*/  IMAD.MOV.U32 R22, RZ, RZ, R16 ;  /* 0x000000ffff167224 */ /* 0x000fe200078e0010 */
[----:B------:R-:W-:Y:S01]  /*1360*/  MOV R9, R13 ;  /* 0x0000000d00097202 */ /* 0x000fe20000000f00 */
[----:B------:R-:W-:Y:S01]  /*1370*/  IMAD.MOV.U32 R23, RZ, RZ, R17 ;  /* 0x000000ffff177224 */ /* 0x000fe200078e0011 */
[----:B------:R-:W-:Y:S01]  /*1380*/  MOV R0, 0x13b0 ;  /* 0x000013b000007802 */ /* 0x000fe20000000f00 */
[----:B------:R-:W-:-:S07]  /*1390*/  IMAD.MOV.U32 R8, RZ, RZ, R12 ;  /* 0x000000ffff087224 */ /* 0x000fce00078e000c */
[----:B------:R-:W-:Y:S05]  /*13a0*/  CALL.REL.NOINC `($__internal_0_$__cuda_sm20_div_rn_f64_full) ;  /* 0x00000000009c7944 */ /* 0x000fea0003c00000 */
[----:B------:R-:W-:Y:S02]  /*13b0*/  IMAD.MOV.U32 R6, RZ, RZ, R22 ;  /* 0x000000ffff067224 */ /* 0x000fe400078e0016 */
[----:B------:R-:W-:-:S07]  /*13c0*/  IMAD.MOV.U32 R7, RZ, RZ, R23 ;  /* 0x000000ffff077224 */ /* 0x000fce00078e0017 */
.L_x_10:
[----:B------:R-:W0:Y:S02]  /*13d0*/  LDC.64 R10, c[0x0][0x388] ;  /* 0x0000e200ff0a7b82 */ /* 0x000e240000000a00 */
[----:B0-----:R-:W2:Y:S04]  /*13e0*/  LDG.E.U8 R8, desc[UR6][R10.64] ;  /* 0x000000060a087981 */ /* 0x001ea8000c1e1100 */
[----:B------:R-:W3:Y:S04]  /*13f0*/  LDG.E.U8 R12, desc[UR6][R10.64+0x2] ;  /* 0x000002060a0c7981 */ /* 0x000ee8000c1e1100 */
[----:B------:R-:W4:Y:S01]  /*1400*/  LDG.E.U8 R0, desc[UR6][R10.64+0x1] ;  /* 0x000001060a007981 */ /* 0x000f22000c1e1100 */
[----:B--2---:R-:W-:-:S04]  /*1410*/  ISETP.NE.AND P0, PT, R8, RZ, PT ;  /* 0x000000ff0800720c */ /* 0x004fc80003f05270 */
[----:B------:R-:W-:Y:S01]  /*1420*/  FSEL R8, R2, 0.00030622567282989621162, P0 ;  /* 0x39a08cea02087808 */ /* 0x000fe20000000000 */
[----:B------:R-:W-:Y:S01]  /*1430*/  IMAD.MOV.U32 R2, RZ, RZ, R5 ;  /* 0x000000ffff027224 */ /* 0x000fe200078e0005 */
[----:B------:R-:W-:-:S03]  /*1440*/  FSEL R9, R3, 10831.5869140625, P0 ;  /* 0x46293e5903097808 */ /* 0x000fc60000000000 */
[----:B------:R-:W-:Y:S02]  /*1450*/  IMAD.MOV.U32 R3, RZ, RZ, R8 ;  /* 0x000000ffff037224 */ /* 0x000fe400078e0008 */
[----:B------:R-:W-:Y:S01]  /*1460*/  IMAD.MOV.U32 R13, RZ, RZ, R9 ;  /* 0x000000ffff0d7224 */ /* 0x000fe200078e0009 */
[----:B------:R-:W-:-:S06]  /*1470*/  DSETP.MIN.AND P0, P1, R4, R8, PT ;  /* 0x000000080400722a */ /* 0x000fcc0003900000 */
[----:B------:R-:W-:Y:S02]  /*1480*/  FSEL R15, R2, R13, P0 ;  /* 0x0000000d020f7208 */ /* 0x000fe40000000000 */
[----:B------:R-:W-:Y:S02]  /*1490*/  SEL R2, R4, R3, P0 ;  /* 0x0000000304027207 */ /* 0x000fe40000000000 */
[----:B---3--:R-:W-:-:S04]  /*14a0*/  ISETP.NE.AND P0, PT, R12, RZ, PT ;  /* 0x000000ff0c00720c */ /* 0x008fc80003f05270 */
[----:B------:R-:W-:Y:S02]  /*14b0*/  @P1 LOP3.LUT R15, R13, 0x80000, RZ, 0xfc, !PT ;  /* 0x000800000d0f1812 */ /* 0x000fe400078efcff */
[----:B----4-:R-:W-:Y:S02]  /*14c0*/  ISETP.NE.AND P1, PT, R0, RZ, PT ;  /* 0x000000ff0000720c */ /* 0x010fe40003f25270 */
[----:B------:R-:W-:Y:S02]  /*14d0*/  MOV R3, R15 ;  /* 0x0000000f00037202 */ /* 0x000fe40000000f00 */
[----:B------:R-:W-:Y:S02]  /*14e0*/  FSEL R2, R8, R2, !P1 ;  /* 0x0000000208027208 */ /* 0x000fe40004800000 */
[----:B------:R-:W-:Y:S01]  /*14f0*/  FSEL R3, R9, R3, !P1 ;  /* 0x0000000309037208 */ /* 0x000fe20004800000 */
[----:B------:R-:W-:-:S04]  /*1500*/  @P0 IMAD.MOV.U32 R5, RZ, RZ, R7 ;  /* 0x000000ffff050224 */ /* 0x000fc800078e0007 */
[----:B------:R-:W-:Y:S01]  /*1510*/  @P0 IMAD.MOV.U32 R0, RZ, RZ, R3 ;  /* 0x000000ffff000224 */ /* 0x000fe200078e0003 */
[----:B------:R-:W-:Y:S01]  /*1520*/  @P0 DSETP.MIN.AND P1, P2, R2, R6, PT ;  /* 0x000000060200022a */ /* 0x000fe20003a20000 */
[----:B------:R-:W-:-:S05]  /*1530*/  @P0 LOP3.LUT R9, R5, 0x80000, RZ, 0xfc, !PT ;  /* 0x0008000005090812 */ /* 0x000fca00078efcff */
[----:B------:R-:W-:Y:S01]  /*1540*/  @P0 FSEL R4, R0, R5, P1 ;  /* 0x0000000500040208 */ /* 0x000fe20000800000 */
[----:B------:R-:W-:-:S03]  /*1550*/  @P0 IMAD.MOV.U32 R0, RZ, RZ, R2 ;  /* 0x000000ffff000224 */ /* 0x000fc600078e0002 */
[----:B------:R-:W-:Y:S02]  /*1560*/  @P0 SEL R3, R9, R4, P2 ;  /* 0x0000000409030207 */ /* 0x000fe40001000000 */
[----:B------:R-:W-:-:S07]  /*1570*/  @P0 SEL R2, R0, R6, P1 ;  /* 0x0000000600020207 */ /* 0x000fce0000800000 */
.L_x_4:
[----:B------:R-:W0:Y:S02]  /*1580*/  LDC.64 R4, c[0x0][0x390] ;  /* 0x0000e400ff047b82 */ /* 0x000e240000000a00 */
[----:B0-----:R-:W-:-:S08]  /*1590*/  DADD R4, R4, R4 ;  /* 0x0000000004047229 */ /* 0x001fd00000000004 */
[----:B------:R-:W-:-:S14]  /*15a0*/  DSETP.GT.AND P0, PT, R4, R2, PT ;  /* 0x000000020400722a */ /* 0x000fdc0003f04000 */
[----:B------:R-:W0:Y:S01]  /*15b0*/  @P0 LDC.64 R2, c[0x0][0x398] ;  /* 0x0000e600ff020b82 */ /* 0x000e220000000a00 */
[----:B------:R-:W-:-:S05]  /*15c0*/  @P0 IMAD.MOV.U32 R5, RZ, RZ, 0x1 ;  /* 0x00000001ff050424 */ /* 0x000fca00078e00ff */
[----:B0-----:R0:W-:Y:S01]  /*15d0*/  @P0 STG.E desc[UR6][R2.64], R5 ;  /* 0x0000000502000986 */ /* 0x0011e2000c101906 */
[----:B------:R-:W-:Y:S05]  /*15e0*/  @P0 EXIT ;  /* 0x000000000000094d */ /* 0x000fea0003800000 */
[----:B0-----:R-:W0:Y:S02]  /*15f0*/  LDC.64 R2, c[0x0][0x398] ;  /* 0x0000e600ff027b82 */ /* 0x001e240000000a00 */
[----:B0-----:R-:W-:Y:S01]  /*1600*/  STG.E desc[UR6][R2.64], RZ ;  /* 0x000000ff02007986 */ /* 0x001fe2000c101906 */
[----:B------:R-:W-:Y:S05]  /*1610*/  EXIT ;  /* 0x000000000000794d */ /* 0x000fea0003800000 */
        .weak           $__internal_0_$__cuda_sm20_div_rn_f64_full
        .type           $__internal_0_$__cuda_sm20_div_rn_f64_full,@function
        .size           $__internal_0_$__cuda_sm20_div_rn_f64_full,($__internal_1_$__cuda_sm20_dsqrt_rn_f64_mediumpath_v1 - $__internal_0_$__cuda_sm20_div_rn_f64_full)
$__internal_0_$__cuda_sm20_div_rn_f64_full:
[C---:B------:R-:W-:Y:S02]  /*1620*/  FSETP.GEU.AND P0, PT, |R9|.reuse, 1.469367938527859385e-39, PT ;  /* 0x001000000900780b */ /* 0x040fe40003f0e200 */
[C---:B------:R-:W-:Y:S02]  /*1630*/  LOP3.LUT R6, R9.reuse, 0x800fffff, RZ, 0xc0, !PT ;  /* 0x800fffff09067812 */ /* 0x040fe400078ec0ff */
[----:B------:R-:W-:Y:S02]  /*1640*/  MOV R14, 0x1 ;  /* 0x00000001000e7802 */ /* 0x000fe40000000f00 */
[----:B------:R-:W-:Y:S01]  /*1650*/  LOP3.LUT R7, R6, 0x3ff00000, RZ, 0xfc, !PT ;  /* 0x3ff0000006077812 */ /* 0x000fe200078efcff */
[----:B------:R-:W-:Y:S01]  /*1660*/  IMAD.MOV.U32 R6, RZ, RZ, R8 ;  /* 0x000000ffff067224 */ /* 0x000fe200078e0008 */
[----:B------:R-:W-:-:S05]  /*1670*/  LOP3.LUT R28, R9, 0x7ff00000, RZ, 0xc0, !PT ;  /* 0x7ff00000091c7812 */ /* 0x000fca00078ec0ff */
[----:B------:R-:W-:-:S06]  /*1680*/  @!P0 DMUL R6, R8, 8.98846567431157953865e+307 ;  /* 0x7fe0000008068828 */ /* 0x000fcc0000000000 */
[----:B------:R-:W0:Y:S02]  /*1690*/  MUFU.RCP64H R15, R7 ;  /* 0x00000007000f7308 */ /* 0x000e240000001800 */
[----:B0-----:R-:W-:-:S08]  /*16a0*/  DFMA R18, R14, -R6, 1 ;  /* 0x3ff000000e12742b */ /* 0x001fd00000000806 */
[----:B------:R-:W-:-:S08]  /*16b0*/  DFMA R18, R18, R18, R18 ;  /* 0x000000121212722b */ /* 0x000fd00000000012 */
[----:B------:R-:W-:Y:S01]  /*16c0*/  DFMA R20, R14, R18, R14 ;  /* 0x000000120e14722b */ /* 0x000fe2000000000e */
[----:B------:R-:W-:Y:S02]  /*16d0*/  IMAD.MOV.U32 R19, RZ, RZ, R23 ;  /* 0x000000ffff137224 */ /* 0x000fe400078e0017 */
[----:B------:R-:W-:Y:S02]  /*16e0*/  IMAD.MOV.U32 R18, RZ, RZ, R22 ;  /* 0x000000ffff127224 */ /* 0x000fe400078e0016 */
[----:B------:R-:W-:Y:S01]  /*16f0*/  IMAD.MOV.U32 R22, RZ, RZ, 0x1ca00000 ;  /* 0x1ca00000ff167424 */ /* 0x000fe200078e00ff */
[----:B------:R-:W-:Y:S02]  /*1700*/  LOP3.LUT R23, R19, 0x7ff00000, RZ, 0xc0, !PT ;  /* 0x7ff0000013177812 */ /* 0x000fe400078ec0ff */
[----:B------:R-:W-:Y:S01]  /*1710*/  DFMA R24, R20, -R6, 1 ;  /* 0x3ff000001418742b */ /* 0x000fe20000000806 */
[----:B------:R-:W-:Y:S01]  /*1720*/  IMAD.MOV.U32 R14, RZ, RZ, R18 ;  /* 0x000000ffff0e7224 */ /* 0x000fe200078e0012 */
[----:B------:R-:W-:Y:S01]  /*1730*/  ISETP.GE.U32.AND P1, PT, R23, R28, PT ;  /* 0x0000001c1700720c */ /* 0x000fe20003f26070 */
[----:B------:R-:W-:-:S03]  /*1740*/  IMAD.MOV.U32 R29, RZ, RZ, R23 ;  /* 0x000000ffff1d7224 */ /* 0x000fc600078e0017 */
[----:B------:R-:W-:Y:S02]  /*1750*/  SEL R15, R22, 0x63400000, !P1 ;  /* 0x63400000160f7807 */ /* 0x000fe40004800000 */
[----:B------:R-:W-:Y:S01]  /*1760*/  DFMA R20, R20, R24, R20 ;  /* 0x000000181414722b */ /* 0x000fe20000000014 */
[----:B------:R-:W-:Y:S02]  /*1770*/  FSETP.GEU.AND P1, PT, |R19|, 1.469367938527859385e-39, PT ;  /* 0x001000001300780b */ /* 0x000fe40003f2e200 */
[----:B------:R-:W-:-:S11]  /*1780*/  LOP3.LUT R15, R15, 0x800fffff, R19, 0xf8, !PT ;  /* 0x800fffff0f0f7812 */ /* 0x000fd600078ef813 */
[----:B------:R-:W-:Y:S05]  /*1790*/  @P1 BRA `(.L_x_11) ;  /* 0x0000000000201947 */ /* 0x000fea0003800000 */
[----:B------:R-:W-:-:S04]  /*17a0*/  LOP3.LUT R24, R9, 0x7ff00000, RZ, 0xc0, !PT ;  /* 0x7ff0000009187812 */ /* 0x000fc800078ec0ff */
[----:B------:R-:W-:Y:S02]  /*17b0*/  ISETP.GE.U32.AND P1, PT, R23, R24, PT ;  /* 0x000000181700720c */ /* 0x000fe40003f26070 */
[----:B------:R-:W-:Y:S02]  /*17c0*/  MOV R24, RZ ;  /* 0x000000ff00187202 */ /* 0x000fe40000000f00 */
[----:B------:R-:W-:-:S04]  /*17d0*/  SEL R25, R22, 0x63400000, !P1 ;  /* 0x6340000016197807 */ /* 0x000fc80004800000 */
[----:B------:R-:W-:-:S04]  /*17e0*/  LOP3.LUT R25, R25, 0x80000000, R19, 0xf8, !PT ;  /* 0x8000000019197812 */ /* 0x000fc800078ef813 */
[----:B------:R-:W-:-:S06]  /*17f0*/  LOP3.LUT R25, R25, 0x100000, RZ, 0xfc, !PT ;  /* 0x0010000019197812 */ /* 0x000fcc00078efcff */
[----:B------:R-:W-:-:S10]  /*1800*/  DFMA R14, R14, 2, -R24 ;  /* 0x400000000e0e782b */ /* 0x000fd40000000818 */
[----:B------:R-:W-:-:S07]  /*1810*/  LOP3.LUT R29, R15, 0x7ff00000, RZ, 0xc0, !PT ;  /* 0x7ff000000f1d7812 */ /* 0x000fce00078ec0ff */
.L_x_11:
[----:B------:R-:W-:Y:S01]  /*1820*/  @!P0 LOP3.LUT R28, R7, 0x7ff00000, RZ, 0xc0, !PT ;  /* 0x7ff00000071c8812 */ /* 0x000fe200078ec0ff */
[----:B------:R-:W-:Y:S01]  /*1830*/  VIADD R30, R29, 0xffffffff ;  /* 0xffffffff1d1e7836 */ /* 0x000fe20000000000 */
[----:B------:R-:W-:-:S03]  /*1840*/  DMUL R24, R20, R14 ;  /* 0x0000000e14187228 */ /* 0x000fc60000000000 */
[----:B------:R-:W-:Y:S01]  /*1850*/  VIADD R31, R28, 0xffffffff ;  /* 0xffffffff1c1f7836 */ /* 0x000fe20000000000 */
[----:B------:R-:W-:-:S04]  /*1860*/  ISETP.GT.U32.AND P0, PT, R30, 0x7feffffe, PT ;  /* 0x7feffffe1e00780c */ /* 0x000fc80003f04070 */
[----:B------:R-:W-:Y:S01]  /*1870*/  ISETP.GT.U32.OR P0, PT, R31, 0x7feffffe, P0 ;  /* 0x7feffffe1f00780c */ /* 0x000fe20000704470 */
[----:B------:R-:W-:-:S08]  /*1880*/  DFMA R26, R24, -R6, R14 ;  /* 0x80000006181a722b */ /* 0x000fd0000000000e */
[----:B------:R-:W-:-:S04]  /*1890*/  DFMA R20, R20, R26, R24 ;  /* 0x0000001a1414722b */ /* 0x000fc80000000018 */
[----:B------:R-:W-:Y:S07]  /*18a0*/  @P0 BRA `(.L_x_12) ;  /* 0x00000000006c0947 */ /* 0x000fee0003800000 */
[----:B------:R-:W-:-:S04]  /*18b0*/  LOP3.LUT R24, R9, 0x7ff00000, RZ, 0xc0, !PT ;  /* 0x7ff0000009187812 */ /* 0x000fc800078ec0ff */
[CC--:B------:R-:W-:Y:S02]  /*18c0*/  VIADDMNMX R18, R23.reuse, -R24.reuse, 0xb9600000, !PT ;  /* 0xb960000017127446 */ /* 0x0c0fe40007800918 */
[----:B------:R-:W-:Y:S02]  /*18d0*/  ISETP.GE.U32.AND P0, PT, R23, R24, PT ;  /* 0x000000181700720c */ /* 0x000fe40003f06070 */
[----:B------:R-:W-:Y:S02]  /*18e0*/  VIMNMX R18, PT, PT, R18, 0x46a00000, PT ;  /* 0x46a0000012127848 */ /* 0x000fe40003fe0100 */
[----:B------:R-:W-:-:S05]  /*18f0*/  SEL R19, R22, 0x63400000, !P0 ;  /* 0x6340000016137807 */ /* 0x000fca0004000000 */
[----:B------:R-:W-:Y:S02]  /*1900*/  IMAD.IADD R24, R18, 0x1, -R19 ;  /* 0x0000000112187824 */ /* 0x000fe400078e0a13 */
[----:B------:R-:W-:Y:S02]  /*1910*/  IMAD.MOV.U32 R18, RZ, RZ, RZ ;  /* 0x000000ffff127224 */ /* 0x000fe400078e00ff */
[----:B------:R-:W-:-:S06]  /*1920*/  VIADD R19, R24, 0x7fe00000 ;  /* 0x7fe0000018137836 */ /* 0x000fcc0000000000 */
[----:B------:R-:W-:-:S10]  /*1930*/  DMUL R22, R20, R18 ;  /* 0x0000001214167228 */ /* 0x000fd40000000000 */
[----:B------:R-:W-:-:S13]  /*1940*/  FSETP.GTU.AND P0, PT, |R23|, 1.469367938527859385e-39, PT ;  /* 0x001000001700780b */ /* 0x000fda0003f0c200 */
[----:B------:R-:W-:Y:S05]  /*1950*/  @P0 BRA `(.L_x_13) ;  /* 0x0000000000940947 */ /* 0x000fea0003800000 */
[----:B------:R-:W-:Y:S01]  /*1960*/  DFMA R6, R20, -R6, R14 ;  /* 0x800000061406722b */ /* 0x000fe2000000000e */
[----:B------:R-:W-:-:S09]  /*1970*/  MOV R18, RZ ;  /* 0x000000ff00127202 */ /* 0x000fd20000000f00 */
[C---:B------:R-:W-:Y:S02]  /*1980*/  FSETP.NEU.AND P0, PT, R7.reuse, RZ, PT ;  /* 0x000000ff0700720b */ /* 0x040fe40003f0d000 */
[----:B------:R-:W-:-:S04]  /*1990*/  LOP3.LUT R9, R7, 0x80000000, R9, 0x48, !PT ;  /* 0x8000000007097812 */ /* 0x000fc800078e4809 */
[----:B------:R-:W-:-:S07]  /*19a0*/  LOP3.LUT R19, R9, R19, RZ, 0xfc, !PT ;  /* 0x0000001309137212 */ /* 0x000fce00078efcff */
[----:B------:R-:W-:Y:S05]  /*19b0*/  @!P0 BRA `(.L_x_13) ;  /* 0x00000000007c8947 */ /* 0x000fea0003800000 */
[----:B------:R-:W-:Y:S01]  /*19c0*/  IMAD.MOV R7, RZ, RZ, -R24 ;  /* 0x000000ffff077224 */ /* 0x000fe200078e0a18 */
[----:B------:R-:W-:Y:S01]  /*19d0*/  DMUL.RP R18, R20, R18 ;  /* 0x0000001214127228 */ /* 0x000fe20000008000 */
[----:B------:R-:W-:-:S06]  /*19e0*/  IMAD.MOV.U32 R6, RZ, RZ, RZ ;  /* 0x000000ffff067224 */ /* 0x000fcc00078e00ff */
[----:B------:R-:W-:-:S03]  /*19f0*/  DFMA R6, R22, -R6, R20 ;  /* 0x800000061606722b */ /* 0x000fc60000000014 */
[----:B------:R-:W-:-:S03]  /*1a00*/  LOP3.LUT R9, R19, R9, RZ, 0x3c, !PT ;  /* 0x0000000913097212 */ /* 0x000fc600078e3cff */
[----:B------:R-:W-:-:S04]  /*1a10*/  IADD3 R6, PT, PT, -R24, -0x43300000, RZ ;  /* 0xbcd0000018067810 */ /* 0x000fc80007ffe1ff */
[----:B------:R-:W-:-:S04]  /*1a20*/  FSETP.NEU.AND P0, PT, |R7|, R6, PT ;  /* 0x000000060700720b */ /* 0x000fc80003f0d200 */
[----:B------:R-:W-:Y:S02]  /*1a30*/  FSEL R22, R18, R22, !P0 ;  /* 0x0000001612167208 */ /* 0x000fe40004000000 */
[----:B------:R-:W-:Y:S01]  /*1a40*/  FSEL R23, R9, R23, !P0 ;  /* 0x0000001709177208 */ /* 0x000fe20004000000 */
[----:B------:R-:W-:Y:S06]  /*1a50*/  BRA `(.L_x_13) ;  /* 0x0000000000547947 */ /* 0x000fec0003800000 */
.L_x_12:
[----:B------:R-:W-:-:S14]  /*1a60*/  DSETP.NAN.AND P0, PT, R18, R18, PT ;  /* 0x000000121200722a */ /* 0x000fdc0003f08000 */
[----:B------:R-:W-:Y:S05]  /*1a70*/  @P0 BRA `(.L_x_14) ;  /* 0x0000000000440947 */ /* 0x000fea0003800000 */
[----:B------:R-:W-:-:S14]  /*1a80*/  DSETP.NAN.AND P0, PT, R8, R8, PT ;  /* 0x000000080800722a */ /* 0x000fdc0003f08000 */
[----:B------:R-:W-:Y:S05]  /*1a90*/  @P0 BRA `(.L_x_15) ;  /* 0x0000000000300947 */ /* 0x000fea0003800000 */
[----:B------:R-:W-:Y:S01]  /*1aa0*/  ISETP.NE.AND P0, PT, R29, R28, PT ;  /* 0x0000001c1d00720c */ /* 0x000fe20003f05270 */
[----:B------:R-:W-:Y:S02]  /*1ab0*/  IMAD.MOV.U32 R22, RZ, RZ, 0x0 ;  /* 0x00000000ff167424 */ /* 0x000fe400078e00ff */
[----:B------:R-:W-:-:S10]  /*1ac0*/  IMAD.MOV.U32 R23, RZ, RZ, -0x80000 ;  /* 0xfff80000ff177424 */ /* 0x000fd400078e00ff */
[----:B------:R-:W-:Y:S05]  /*1ad0*/  @!P0 BRA `(.L_x_13) ;  /* 0x0000000000348947 */ /* 0x000fea0003800000 */
[----:B------:R-:W-:Y:S02]  /*1ae0*/  ISETP.NE.AND P0, PT, R29, 0x7ff00000, PT ;  /* 0x7ff000001d00780c */ /* 0x000fe40003f05270 */
[----:B------:R-:W-:Y:S02]  /*1af0*/  LOP3.LUT R23, R19, 0x80000000, R9, 0x48, !PT ;  /* 0x8000000013177812 */ /* 0x000fe400078e4809 */
[----:B------:R-:W-:-:S13]  /*1b00*/  ISETP.EQ.OR P0, PT, R28, RZ, !P0 ;  /* 0x000000ff1c00720c */ /* 0x000fda0004702670 */
[----:B------:R-:W-:Y:S01]  /*1b10*/  @P0 LOP3.LUT R6, R23, 0x7ff00000, RZ, 0xfc, !PT ;  /* 0x7ff0000017060812 */ /* 0x000fe200078efcff */
[----:B------:R-:W-:Y:S01]  /*1b20*/  @!P0 IMAD.MOV.U32 R22, RZ, RZ, RZ ;  /* 0x000000ffff168224 */ /* 0x000fe200078e00ff */
[----:B------:R-:W-:-:S03]  /*1b30*/  @P0 MOV R22, RZ ;  /* 0x000000ff00160202 */ /* 0x000fc60000000f00 */
[----:B------:R-:W-:Y:S01]  /*1b40*/  @P0 IMAD.MOV.U32 R23, RZ, RZ, R6 ;  /* 0x000000ffff170224 */ /* 0x000fe200078e0006 */
[----:B------:R-:W-:Y:S06]  /*1b50*/  BRA `(.L_x_13) ;  /* 0x0000000000147947 */ /* 0x000fec0003800000 */
.L_x_15:
[----:B------:R-:W-:Y:S01]  /*1b60*/  LOP3.LUT R23, R9, 0x80000, RZ, 0xfc, !PT ;  /* 0x0008000009177812 */ /* 0x000fe200078efcff */
[----:B------:R-:W-:Y:S01]  /*1b70*/  IMAD.MOV.U32 R22, RZ, RZ, R8 ;  /* 0x000000ffff167224 */ /* 0x000fe200078e0008 */
[----:B------:R-:W-:Y:S06]  /*1b80*/  BRA `(.L_x_13) ;  /* 0x0000000000087947 */ /* 0x000fec0003800000 */
.L_x_14:
[----:B------:R-:W-:Y:S01]  /*1b90*/  LOP3.LUT R23, R19, 0x80000, RZ, 0xfc, !PT ;  /* 0x0008000013177812 */ /* 0x000fe200078efcff */
[----:B------:R-:W-:-:S07]  /*1ba0*/  IMAD.MOV.U32 R22, RZ, RZ, R18 ;  /* 0x000000ffff167224 */ /* 0x000fce00078e0012 */
.L_x_13:
[----:B------:R-:W-:Y:S02]  /*1bb0*/  IMAD.MOV.U32 R6, RZ, RZ, R0 ;  /* 0x000000ffff067224 */ /* 0x000fe400078e0000 */
[----:B------:R-:W-:-:S04]  /*1bc0*/  IMAD.MOV.U32 R7, RZ, RZ, 0x0 ;  /* 0x00000000ff077424 */ /* 0x000fc800078e00ff */
[----:B------:R-:W-:Y:S05]  /*1bd0*/  RET.REL.NODEC R6 `(_Z13mic_box_checkPKdPKbdPi) ;  /* 0xffffffe406087950 */ /* 0x000fea0003c3ffff */
        .weak           $__internal_1_$__cuda_sm20_dsqrt_rn_f64_mediumpath_v1
        .type           $__internal_1_$__cuda_sm20_dsqrt_rn_f64_mediumpath_v1,@function
        .size           $__internal_1_$__cuda_sm20_dsqrt_rn_f64_mediumpath_v1,(.L_x_150 - $__internal_1_$__cuda_sm20_dsqrt_rn_f64_mediumpath_v1)
$__internal_1_$__cuda_sm20_dsqrt_rn_f64_mediumpath_v1:
[----:B------:R-:W-:Y:S02]  /*1be0*/  ISETP.GE.U32.AND P0, PT, R24, -0x3400000, PT ;  /* 0xfcc000001800780c */ /* 0x000fe40003f06070 */
[----:B------:R-:W-:-:S11]  /*1bf0*/  MOV R24, R36 ;  /* 0x0000002400187202 */ /* 0x000fd60000000f00 */
[----:B------:R-:W-:Y:S05]  /*1c00*/  @!P0 BRA `(.L_x_16) ;  /* 0x0000000000208947 */ /* 0x000fea0003800000 */
[----:B------:R-:W-:-:S10]  /*1c10*/  DFMA.RM R4, R6, R4, R2 ;  /* 0x000000040604722b */ /* 0x000fd40000004002 */
[----:B------:R-:W-:-:S05]  /*1c20*/  IADD3 R2, P0, PT, R4, 0x1, RZ ;  /* 0x0000000104027810 */ /* 0x000fca0007f1e0ff */
[----:B------:R-:W-:-:S06]  /*1c30*/  IMAD.X R3, RZ, RZ, R5, P0 ;  /* 0x000000ffff037224 */ /* 0x000fcc00000e0605 */
[----:B------:R-:W-:-:S08]  /*1c40*/  DFMA.RP R24, -R4, R2, R24 ;  /* 0x000000020418722b */ /* 0x000fd00000008118 */
[----:B------:R-:W-:-:S06]  /*1c50*/  DSETP.GT.AND P0, PT, R24, RZ, PT ;  /* 0x000000ff1800722a */ /* 0x000fcc0003f04000 */
[----:B------:R-:W-:Y:S02]  /*1c60*/  FSEL R2, R2, R4, P0 ;  /* 0x0000000402027208 */ /* 0x000fe40000000000 */
[----:B------:R-:W-:Y:S01]  /*1c70*/  FSEL R3, R3, R5, P0 ;  /* 0x0000000503037208 */ /* 0x000fe20000000000 */
[----:B------:R-:W-:Y:S06]  /*1c80*/  BRA `(.L_x_17) ;  /* 0x0000000000647947 */ /* 0x000fec0003800000 */
.L_x_16:
[----:B------:R-:W-:-:S14]  /*1c90*/  DSETP.NE.AND P0, PT, R24, RZ, PT ;  /* 0x000000ff1800722a */ /* 0x000fdc0003f05000 */
[----:B------:R-:W-:Y:S05]  /*1ca0*/  @!P0 BRA `(.L_x_18) ;  /* 0x0000000000588947 */ /* 0x000fea0003800000 */
[----:B------:R-:W-:-:S13]  /*1cb0*/  ISETP.GE.AND P0, PT, R25, RZ, PT ;  /* 0x000000ff1900720c */ /* 0x000fda0003f06270 */
[----:B------:R-:W-:Y:S02]  /*1cc0*/  @!P0 IMAD.MOV.U32 R2, RZ, RZ, 0x0 ;  /* 0x00000000ff028424 */ /* 0x000fe400078e00ff */
[----:B------:R-:W-:Y:S01]  /*1cd0*/  @!P0 IMAD.MOV.U32 R3, RZ, RZ, -0x80000 ;  /* 0xfff80000ff038424 */ /* 0x000fe200078e00ff */
[----:B------:R-:W-:Y:S06]  /*1ce0*/  @!P0 BRA `(.L_x_17) ;  /* 0x00000000004c8947 */ /* 0x000fec0003800000 */
[----:B------:R-:W-:-:S13]  /*1cf0*/  ISETP.GT.AND P0, PT, R25, 0x7fefffff, PT ;  /* 0x7fefffff1900780c */ /* 0x000fda0003f04270 */
[----:B------:R-:W-:Y:S05]  /*1d00*/  @P0 BRA `(.L_x_18) ;  /* 0x0000000000400947 */ /* 0x000fea0003800000 */
[----:B------:R-:W-:Y:S01]  /*1d10*/  DMUL R24, R24, 8.11296384146066816958e+31 ;  /* 0x4690000018187828 */ /* 0x000fe20000000000 */
[----:B------:R-:W-:Y:S01]  /*1d20*/  IMAD.MOV.U32 R6, RZ, RZ, RZ ;  /* 0x000000ffff067224 */ /* 0x000fe200078e00ff */
[----:B------:R-:W-:Y:S01]  /*1d30*/  MOV R3, 0x3fd80000 ;  /* 0x3fd8000000037802 */ /* 0x000fe20000000f00 */
[----:B------:R-:W-:-:S03]  /*1d40*/  IMAD.MOV.U32 R2, RZ, RZ, 0x0 ;  /* 0x00000000ff027424 */ /* 0x000fc600078e00ff */
[----:B------:R-:W0:Y:S02]  /*1d50*/  MUFU.RSQ64H R7, R25 ;  /* 0x0000001900077308 */ /* 0x000e240000001c00 */
[----:B0-----:R-:W-:-:S08]  /*1d60*/  DMUL R4, R6, R6 ;  /* 0x0000000606047228 */ /* 0x001fd00000000000 */
[----:B------:R-:W-:-:S08]  /*1d70*/  DFMA R4, R24, -R4, 1 ;  /* 0x3ff000001804742b */ /* 0x000fd00000000804 */
[----:B------:R-:W-:Y:S02]  /*1d80*/  DFMA R2, R4, R2, 0.5 ;  /* 0x3fe000000402742b */ /* 0x000fe40000000002 */
[----:B------:R-:W-:-:S08]  /*1d90*/  DMUL R4, R6, R4 ;  /* 0x0000000406047228 */ /* 0x000fd00000000000 */
[----:B------:R-:W-:-:S08]  /*1da0*/  DFMA R4, R2, R4, R6 ;  /* 0x000000040204722b */ /* 0x000fd00000000006 */
[----:B------:R-:W-:Y:S02]  /*1db0*/  DMUL R2, R24, R4 ;  /* 0x0000000418027228 */ /* 0x000fe40000000000 */
[----:B------:R-:W-:-:S06]  /*1dc0*/  VIADD R5, R5, 0xfff00000 ;  /* 0xfff0000005057836 */ /* 0x000fcc0000000000 */
[----:B------:R-:W-:-:S08]  /*1dd0*/  DFMA R6, R2, -R2, R24 ;  /* 0x800000020206722b */ /* 0x000fd00000000018 */
[----:B------:R-:W-:-:S10]  /*1de0*/  DFMA R2, R4, R6, R2 ;  /* 0x000000060402722b */ /* 0x000fd40000000002 */
[----:B------:R-:W-:Y:S01]  /*1df0*/  VIADD R3, R3, 0xfcb00000 ;  /* 0xfcb0000003037836 */ /* 0x000fe20000000000 */
[----:B------:R-:W-:Y:S06]  /*1e00*/  BRA `(.L_x_17) ;  /* 0x0000000000047947 */ /* 0x000fec0003800000 */
.L_x_18:
[----:B------:R-:W-:-:S11]  /*1e10*/  DADD R2, R24, R24 ;  /* 0x0000000018027229 */ /* 0x000fd60000000018 */
.L_x_17:
[----:B------:R-:W-:Y:S02]  /*1e20*/  IMAD.MOV.U32 R4, RZ, RZ, R0 ;  /* 0x000000ffff047224 */ /* 0x000fe400078e0000 */
[----:B------:R-:W-:-:S04]  /*1e30*/  IMAD.MOV.U32 R5, RZ, RZ, 0x0 ;  /* 0x00000000ff057424 */ /* 0x000fc800078e00ff */
[----:B------:R-:W-:Y:S05]  /*1e40*/  RET.REL.NODEC R4 `(_Z13mic_box_checkPKdPKbdPi) ;  /* 0xffffffe0046c7950 */ /* 0x000fea0003c3ffff */
.L_x_19:
[----:B------:R-:W-:-:S00]  /*1e50*/  BRA `(.L_x_19) ;  /* 0xfffffffc00fc7947 */ /* 0x000fc0000383ffff */
[----:B------:R-:W-:-:S00]  /*1e60*/  NOP ;  /* 0x0000000000007918 */ /* 0x000fc00000000000 */
        /* <DEDUP_REMOVED lines=9> */
.L_x_150:


//--------------------- .text._Z32compute_mic_neighbours_half_implPKdS0_PKbmdPmS3_PiPdS5_bbb --------------------------
	.section	.text._Z32compute_mic_neighbours_half_implPKdS0_PKbmdPmS3_PiPdS5_bbb,"ax",@progbits
	.align	128
        .global         _Z32compute_mic_neighbours_half_implPKdS0_PKbmdPmS3_PiPdS5_bbb
        .type           _Z32compute_mic_neighbours_half_implPKdS0_PKbmdPmS3_PiPdS5_bbb,@function
        .size           _Z32compute_mic_neighbours_half_implPKdS0_PKbmdPmS3_PiPdS5_bbb,(.L_x_153 - _Z32compute_mic_neighbours_half_implPKdS0_PKbmdPmS3_PiPdS5_bbb)
        .other          _Z32compute_mic_neighbours_half_implPKdS0_PKbmdPmS3_PiPdS5_bbb,@"STO_CUDA_ENTRY STV_DEFAULT"
_Z32compute_mic_neighbours_half_implPKdS0_PKbmdPmS3_PiPdS5_bbb:
.text._Z32compute_mic_neighbours_half_implPKdS0_PKbmdPmS3_PiPdS5_bbb:
[----:B------:R-:W-:Y:S01]  /*0000*/  LDC R1, c[0x0][0x37c] ;  /* 0x0000df00ff017b82 */ /* 0x000fe20000000800 */
[----:B------:R-:W0:Y:S01]  /*0010*/  S2R R7, SR_TID.X ;  /* 0x0000000000077919 */ /* 0x000e220000002100 */
[----:B------:R-:W1:Y:S01]  /*0020*/  LDCU.64 UR10, c[0x0][0x358] ;  /* 0x00006b00ff0a77ac */ /* 0x000e620008000a00 */
[----:B------:R-:W2:Y:S01]  /*0030*/  LDCU.64 UR8, c[0x0][0x398] ;  /* 0x00007300ff0877ac */ /* 0x000ea20008000a00 */
[----:B0-----:R-:W-:-:S13]  /*0040*/  ISETP.GT.U32.AND P0, PT, R7, 0x8, PT ;  /* 0x000000080700780c */ /* 0x001fda0003f04070 */
[----:B------:R-:W0:Y:S02]  /*0050*/  @!P0 LDC.64 R2, c[0x0][0x388] ;  /* 0x0000e200ff028b82 */ /* 0x000e240000000a00 */
[----:B0-----:R-:W-:-:S06]  /*0060*/  @!P0 IMAD.WIDE.U32 R2, R7, 0x8, R2 ;  /* 0x0000000807028825 */ /* 0x001fcc00078e0002 */
[----:B-1----:R-:W3:Y:S01]  /*0070*/  @!P0 LDG.E.64 R2, desc[UR10][R2.64] ;  /* 0x0000000a02028981 */ /* 0x002ee2000c1e1b00 */
[----:B------:R-:W-:Y:S01]  /*0080*/  @!P0 MOV R0, 0x400 ;  /* 0x0000040000008802 */ /* 0x000fe20000000f00 */
[----:B------:R-:W0:Y:S01]  /*0090*/  S2UR UR12, SR_CTAID.X ;  /* 0x00000000000c79c3 */ /* 0x000e220000002500 */
[----:B--2---:R-:W-:Y:S01]  /*00a0*/  UIADD3 UR6, UP0, UPT, UR8, -0x1, URZ ;  /* 0xffffffff08067890 */ /* 0x004fe2000ff1e0ff */
[----:B------:R-:W1:Y:S01]  /*00b0*/  @!P0 S2R R5, SR_CgaCtaId ;  /* 0x0000000000058919 */ /* 0x000e620000008800 */
[----:B------:R-:W-:Y:S02]  /*00c0*/  BSSY.RECONVERGENT B0, `(.L_x_20) ;  /* 0x000025d000007945 */ /* 0x000fe40003800200 */
[----:B------:R-:W-:-:S03]  /*00d0*/  UIADD3.X UR4, UPT, UPT, UR9, -0x1, URZ, UP0, !UPT ;  /* 0xffffffff09047890 */ /* 0x000fc600087fe4ff */
[----:B------:R-:W0:Y:S01]  /*00e0*/  LDC R4, c[0x0][0x360] ;  /* 0x0000d800ff047b82 */ /* 0x000e220000000800 */
[----:B------:R-:W-:Y:S02]  /*00f0*/  UIMAD UR7, UR4, UR8, URZ ;  /* 0x00000008040772a4 */ /* 0x000fe4000f8e02ff */
[----:B------:R-:W-:Y:S02]  /*0100*/  UIMAD.WIDE.U32 UR4, UR6, UR8, URZ ;  /* 0x00000008060472a5 */ /* 0x000fe4000f8e00ff */
[----:B------:R-:W-:-:S04]  /*0110*/  UIMAD UR6, UR6, UR9, UR7 ;  /* 0x00000009060672a4 */ /* 0x000fc8000f8e0207 */
[----:B------:R-:W-:Y:S01]  /*0120*/  UIADD3 UR6, UPT, UPT, UR5, UR6, URZ ;  /* 0x0000000605067290 */ /* 0x000fe2000fffe0ff */
[----:B-1----:R-:W-:-:S05]  /*0130*/  @!P0 LEA R0, R5, R0, 0x18 ;  /* 0x0000000005008211 */ /* 0x002fca00078ec0ff */
[----:B------:R-:W-:Y:S02]  /*0140*/  @!P0 IMAD R5, R7, 0x8, R0 ;  /* 0x0000000807058824 */ /* 0x000fe400078e0200 */
[----:B0-----:R-:W-:-:S03]  /*0150*/  IMAD R0, R4, UR12, R7 ;  /* 0x0000000c04007c24 */ /* 0x001fc6000f8e0207 */
[----:B---3--:R0:W-:Y:S01]  /*0160*/  @!P0 STS.64 [R5], R2 ;  /* 0x0000000205008388 */ /* 0x0081e20000000a00 */
[----:B------:R-:W-:Y:S01]  /*0170*/  BAR.SYNC.DEFER_BLOCKING 0x0 ;  /* 0x0000000000007b1d */ /* 0x000fe20000010000 */
[----:B------:R-:W-:-:S13]  /*0180*/  ISETP.NE.AND P0, PT, R7, RZ, PT ;  /* 0x000000ff0700720c */ /* 0x000fda0003f05270 */
[----:B0-----:R-:W-:Y:S05]  /*0190*/  @P0 BRA `(.L_x_21) ;  /* 0x00000024003c0947 */ /* 0x001fea0003800000 */
[----:B------:R-:W0:Y:S02]  /*01a0*/  LDC.64 R2, c[0x0][0x390] ;  /* 0x0000e400ff027b82 */ /* 0x000e240000000a00 */
[----:B0-----:R-:W2:Y:S04]  /*01b0*/  LDG.E.U8 R5, desc[UR10][R2.64+0x1] ;  /* 0x0000010a02057981 */ /* 0x001ea8000c1e1100 */
[----:B------:R-:W3:Y:S04]  /*01c0*/  LDG.E.U8 R6, desc[UR10][R2.64+0x2] ;  /* 0x0000020a02067981 */ /* 0x000ee8000c1e1100 */
[----:B------:R-:W4:Y:S01]  /*01d0*/  LDG.E.U8 R4, desc[UR10][R2.64] ;  /* 0x0000000a02047981 */ /* 0x000f22000c1e1100 */
[----:B------:R-:W-:Y:S01]  /*01e0*/  IMAD.MOV.U32 R9, RZ, RZ, 0x1 ;  /* 0x00000001ff097424 */ /* 0x000fe200078e00ff */
[----:B------:R-:W-:-:S02]  /*01f0*/  MOV R7, 0xffffffff ;  /* 0xffffffff00077802 */ /* 0x000fc40000000f00 */
[----:B--2---:R-:W-:Y:S02]  /*0200*/  ISETP.NE.AND P2, PT, R5, RZ, PT ;  /* 0x000000ff0500720c */ /* 0x004fe40003f45270 */
[----:B---3--:R-:W-:Y:S02]  /*0210*/  ISETP.NE.AND P3, PT, R6, RZ, PT ;  /* 0x000000ff0600720c */ /* 0x008fe40003f65270 */
[C---:B----4-:R-:W-:Y:S02]  /*0220*/  ISETP.NE.AND P0, PT, R4.reuse, RZ, PT ;  /* 0x000000ff0400720c */ /* 0x050fe40003f05270 */
[----:B------:R-:W-:Y:S02]  /*0230*/  ISETP.NE.AND P1, PT, R4, RZ, PT ;  /* 0x000000ff0400720c */ /* 0x000fe40003f25270 */
[----:B------:R-:W-:-:S05]  /*0240*/  SEL R6, RZ, 0x1, !P0 ;  /* 0x00000001ff067807 */ /* 0x000fca0004000000 */
[----:B------:R-:W-:-:S05]  /*0250*/  @P2 SEL R6, R9, 0x2, !P1 ;  /* 0x0000000209062807 */ /* 0x000fca0004800000 */
[----:B------:R-:W-:-:S05]  /*0260*/  @P3 VIADD R6, R6, 0x1 ;  /* 0x0000000106063836 */ /* 0x000fca0000000000 */
[----:B------:R-:W-:-:S05]  /*0270*/  VIADDMNMX.U32 R2, R6, R7, 0x2, PT ;  /* 0x0000000206027446 */ /* 0x000fca0003800007 */
[----:B------:R-:W-:-:S04]  /*0280*/  IMAD.SHL.U32 R8, R2, 0x4, RZ ;  /* 0x0000000402087824 */ /* 0x000fc800078e00ff */
[----:B------:R-:W0:Y:S01]  /*0290*/  LDC R2, c[0x2][R8] ;  /* 0x0080000008027b82 */ /* 0x000e220000000800 */
[C---:B------:R-:W-:Y:S02]  /*02a0*/  @P3 LOP3.LUT P4, RZ, R5.reuse, 0xff, R4, 0xc8, !PT ;  /* 0x000000ff05ff3812 */ /* 0x040fe4000788c804 */
[----:B------:R-:W-:Y:S02]  /*02b0*/  SEL R14, RZ, 0x1, P1 ;  /* 0x00000001ff0e7807 */ /* 0x000fe40000800000 */
[----:B------:R-:W-:Y:S02]  /*02c0*/  ISETP.EQ.OR P0, PT, R5, RZ, !P1 ;  /* 0x000000ff0500720c */ /* 0x000fe40004f02670 */
[----:B------:R-:W-:Y:S02]  /*02d0*/  @!P2 SEL R14, RZ, 0xffffffff, P1 ;  /* 0xffffffffff0ea807 */ /* 0x000fe40000800000 */
[----:B------:R-:W-:Y:S02]  /*02e0*/  @P3 SEL R4, R7, 0x2, !P4 ;  /* 0x0000000207043807 */ /* 0x000fe40006000000 */
[----:B------:R-:W-:-:S02]  /*02f0*/  SEL R9, R9, 0xffffffff, !P0 ;  /* 0xffffffff09097807 */ /* 0x000fc40004000000 */
[----:B------:R-:W-:Y:S02]  /*0300*/  @P3 SEL R9, R4, 0x1, P0 ;  /* 0x0000000104093807 */ /* 0x000fe40000000000 */
[----:B------:R-:W-:Y:S02]  /*0310*/  @P3 SEL R14, R14, 0x2, P4 ;  /* 0x000000020e0e3807 */ /* 0x000fe40002000000 */
[----:B0-----:R-:W-:-:S04]  /*0320*/  SHF.R.S32.HI R3, RZ, 0x1f, R2 ;  /* 0x0000001fff037819 */ /* 0x001fc80000011402 */
.L_x_141:
[----:B------:R-:W-:Y:S05]  /*0330*/  BRX R2 -0x340                                                                        (*"BRANCH_TARGETS .L_x_142,.L_x_143,.L_x_144"*) ;  /* 0xfffffffc02307949 */ /* 0x000fea000383ffff */
.L_x_144:
[----:B------:R-:W-:-:S13]  /*0340*/  ISETP.NE.AND P0, PT, R6, RZ, PT ;  /* 0x000000ff0600720c */ /* 0x000fda0003f05270 */
[----:B------:R-:W-:Y:S05]  /*0350*/  @P0 BRA `(.L_x_22) ;  /* 0x0000001c00980947 */ /* 0x000fea0003800000 */
[----:B------:R-:W0:Y:S01]  /*0360*/  S2UR UR8, SR_CgaCtaId ;  /* 0x00000000000879c3 */ /* 0x000e220000008800 */
[----:B------:R-:W-:Y:S01]  /*0370*/  UMOV UR7, 0x400 ;  /* 0x0000040000077882 */ /* 0x000fe20000000000 */
[----:B------:R-:W-:Y:S02]  /*0380*/  HFMA2 R2, -RZ, RZ, 0, 0 ;  /* 0x00000000ff027431 */ /* 0x000fe400000001ff */
[----:B------:R-:W-:Y:S01]  /*0390*/  IMAD.MOV.U32 R3, RZ, RZ, 0x3ff00000 ;  /* 0x3ff00000ff037424 */ /* 0x000fe200078e00ff */
[----:B0-----:R-:W-:-:S09]  /*03a0*/  ULEA UR7, UR8, UR7, 0x18 ;  /* 0x0000000708077291 */ /* 0x001fd2000f8ec0ff */
[----:B------:R0:W-:Y:S04]  /*03b0*/  STS.64 [UR7], R2 ;  /* 0x00000002ff007988 */ /* 0x0001e80008000a07 */
[----:B------:R0:W-:Y:S04]  /*03c0*/  STS.64 [UR7+0x20], R2 ;  /* 0x00002002ff007988 */ /* 0x0001e80008000a07 */
[----:B------:R0:W-:Y:S04]  /*03d0*/  STS.64 [UR7+0x40], R2 ;  /* 0x00004002ff007988 */ /* 0x0001e80008000a07 */
[----:B------:R-:W-:Y:S04]  /*03e0*/  STS.64 [UR7+0x8], RZ ;  /* 0x000008ffff007988 */ /* 0x000fe80008000a07 */
[----:B------:R-:W-:Y:S04]  /*03f0*/  STS.128 [UR7+0x10], RZ ;  /* 0x000010ffff007988 */ /* 0x000fe80008000c07 */
[----:B------:R-:W-:Y:S04]  /*0400*/  STS.64 [UR7+0x28], RZ ;  /* 0x000028ffff007988 */ /* 0x000fe80008000a07 */
[----:B------:R-:W-:Y:S01]  /*0410*/  STS.128 [UR7+0x30], RZ ;  /* 0x000030ffff007988 */ /* 0x000fe20008000c07 */
[----:B0-----:R-:W-:Y:S05]  /*0420*/  BRA `(.L_x_22) ;  /* 0x0000001c00647947 */ /* 0x001fea0003800000 */
.L_x_142:
[----:B------:R-:W0:Y:S01]  /*0430*/  S2R R2, SR_CgaCtaId ;  /* 0x0000000000027919 */ /* 0x000e220000008800 */
[----:B------:R-:W-:Y:S01]  /*0440*/  MOV R15, 0x400 ;  /* 0x00000400000f7802 */ /* 0x000fe20000000f00 */
[----:B------:R-:W-:Y:S01]  /*0450*/  IMAD.MOV.U32 R7, RZ, RZ, 0x3fd80000 ;  /* 0x3fd80000ff077424 */ /* 0x000fe200078e00ff */
[----:B------:R-:W-:Y:S02]  /*0460*/  MOV R6, 0x0 ;  /* 0x0000000000067802 */ /* 0x000fe40000000f00 */
[----:B0-----:R-:W-:-:S05]  /*0470*/  LEA R15, R2, R15, 0x18 ;  /* 0x0000000f020f7211 */ /* 0x001fca00078ec0ff */
[----:B------:R-:W-:-:S05]  /*0480*/  IMAD R16, R14, 0x18, R15 ;  /* 0x000000180e107824 */ /* 0x000fca00078e020f */
[----:B------:R-:W0:Y:S04]  /*0490*/  LDS.64 R8, [R16+0x8] ;  /* 0x0000080010087984 */ /* 0x000e280000000a00 */
[----:B------:R-:W1:Y:S04]  /*04a0*/  LDS.64 R10, [R16] ;  /* 0x00000000100a7984 */ /* 0x000e680000000a00 */
[----:B------:R-:W2:Y:S01]  /*04b0*/  LDS.64 R12, [R16+0x10] ;  /* 0x00001000100c7984 */ /* 0x000ea20000000a00 */
[----:B0-----:R-:W-:-:S08]  /*04c0*/  DMUL R2, R8, R8 ;  /* 0x0000000808027228 */ /* 0x001fd00000000000 */
[----:B-1----:R-:W-:-:S08]  /*04d0*/  DFMA R2, R10, R10, R2 ;  /* 0x0000000a0a02722b */ /* 0x002fd00000000002 */
[----:B--2---:R-:W-:-:S06]  /*04e0*/  DFMA R20, R12, R12, R2 ;  /* 0x0000000c0c14722b */ /* 0x004fcc0000000002 */
        /* <DEDUP_REMOVED lines=15> */
[----:B------:R-:W-:Y:S01]  /*05e0*/  MOV R31, R7 ;  /* 0x00000007001f7202 */ /* 0x000fe20000000f00 */
[----:B------:R-:W-:Y:S01]  /*05f0*/  IMAD.MOV.U32 R28, RZ, RZ, R6 ;  /* 0x000000ffff1c7224 */ /* 0x000fe200078e0006 */
[----:B------:R-:W-:Y:S01]  /*0600*/  MOV R30, 0x640 ;  /* 0x00000640001e7802 */ /* 0x000fe20000000f00 */
[----:B------:R-:W-:Y:S02]  /*0610*/  IMAD.MOV.U32 R25, RZ, RZ, R2 ;  /* 0x000000ffff197224 */ /* 0x000fe400078e0002 */
[----:B------:R-:W-:-:S07]  /*0620*/  IMAD.MOV.U32 R23, RZ, RZ, R5 ;  /* 0x000000ffff177224 */ /* 0x000fce00078e0005 */
[----:B------:R-:W-:Y:S05]  /*0630*/  CALL.REL.NOINC `($__internal_4_$__cuda_sm20_dsqrt_rn_f64_mediumpath_v1) ;  /* 0x00000050000c7944 */ /* 0x000fea0003c00000 */
[----:B------:R-:W-:Y:S01]  /*0640*/  MOV R16, R22 ;  /* 0x0000001600107202 */ /* 0x000fe20000000f00 */
[----:B------:R-:W-:-:S07]  /*0650*/  IMAD.MOV.U32 R17, RZ, RZ, R23 ;  /* 0x000000ffff117224 */ /* 0x000fce00078e0017 */
.L_x_23:
[----:B------:R-:W0:Y:S01]  /*0660*/  MUFU.RCP64H R3, R17 ;  /* 0x0000001100037308 */ /* 0x000e220000001800 */
[----:B------:R-:W-:Y:S01]  /*0670*/  IMAD.MOV.U32 R2, RZ, RZ, 0x1 ;  /* 0x00000001ff027424 */ /* 0x000fe200078e00ff */
[----:B------:R-:W-:Y:S01]  /*0680*/  FSETP.GEU.AND P1, PT, |R11|, 6.5827683646048100446e-37, PT ;  /* 0x036000000b00780b */ /* 0x000fe20003f2e200 */
[----:B------:R-:W-:Y:S04]  /*0690*/  BSSY.RECONVERGENT B2, `(.L_x_24) ;  /* 0x0000014000027945 */ /* 0x000fe80003800200 */
[----:B0-----:R-:W-:-:S08]  /*06a0*/  DFMA R4, R2, -R16, 1 ;  /* 0x3ff000000204742b */ /* 0x001fd00000000810 */
[----:B------:R-:W-:-:S08]  /*06b0*/  DFMA R4, R4, R4, R4 ;  /* 0x000000040404722b */ /* 0x000fd00000000004 */
[----:B------:R-:W-:-:S08]  /*06c0*/  DFMA R4, R2, R4, R2 ;  /* 0x000000040204722b */ /* 0x000fd00000000002 */
[----:B------:R-:W-:-:S08]  /*06d0*/  DFMA R2, R4, -R16, 1 ;  /* 0x3ff000000402742b */ /* 0x000fd00000000810 */
[----:B------:R-:W-:-:S08]  /*06e0*/  DFMA R2, R4, R2, R4 ;  /* 0x000000020402722b */ /* 0x000fd00000000004 */
[----:B------:R-:W-:-:S08]  /*06f0*/  DMUL R4, R10, R2 ;  /* 0x000000020a047228 */ /* 0x000fd00000000000 */
[----:B------:R-:W-:-:S08]  /*0700*/  DFMA R6, R4, -R16, R10 ;  /* 0x800000100406722b */ /* 0x000fd0000000000a */
[----:B------:R-:W-:-:S10]  /*0710*/  DFMA R2, R2, R6, R4 ;  /* 0x000000060202722b */ /* 0x000fd40000000004 */
[----:B------:R-:W-:-:S05]  /*0720*/  FFMA R4, RZ, R17, R3 ;  /* 0x00000011ff047223 */ /* 0x000fca0000000003 */
[----:B------:R-:W-:-:S13]  /*0730*/  FSETP.GT.AND P0, PT, |R4|, 1.469367938527859385e-39, PT ;  /* 0x001000000400780b */ /* 0x000fda0003f04200 */
[----:B------:R-:W-:Y:S05]  /*0740*/  @P0 BRA P1, `(.L_x_25) ;  /* 0x0000000000200947 */ /* 0x000fea0000800000 */
[----:B------:R-:W-:Y:S01]  /*0750*/  MOV R28, R10 ;  /* 0x0000000a001c7202 */ /* 0x000fe20000000f00 */
[----:B------:R-:W-:Y:S01]  /*0760*/  IMAD.MOV.U32 R29, RZ, RZ, R11 ;  /* 0x000000ffff1d7224 */ /* 0x000fe200078e000b */
[----:B------:R-:W-:Y:S01]  /*0770*/  MOV R23, R17 ;  /* 0x0000001100177202 */ /* 0x000fe20000000f00 */
[----:B------:R-:W-:Y:S01]  /*0780*/  IMAD.MOV.U32 R22, RZ, RZ, R16 ;  /* 0x000000ffff167224 */ /* 0x000fe200078e0010 */
[----:B------:R-:W-:-:S07]  /*0790*/  MOV R26, 0x7b0 ;  /* 0x000007b0001a7802 */ /* 0x000fce0000000f00 */
[----:B------:R-:W-:Y:S05]  /*07a0*/  CALL.REL.NOINC `($__internal_3_$__cuda_sm20_div_rn_f64_full) ;  /* 0x0000004800487944 */ /* 0x000fea0003c00000 */
[----:B------:R-:W-:Y:S02]  /*07b0*/  IMAD.MOV.U32 R2, RZ, RZ, R34 ;  /* 0x000000ffff027224 */ /* 0x000fe400078e0022 */
[----:B------:R-:W-:-:S07]  /*07c0*/  IMAD.MOV.U32 R3, RZ, RZ, R35 ;  /* 0x000000ffff037224 */ /* 0x000fce00078e0023 */
.L_x_25:
[----:B------:R-:W-:Y:S05]  /*07d0*/  BSYNC.RECONVERGENT B2 ;  /* 0x0000000000027941 */ /* 0x000fea0003800200 */
.L_x_24:
[----:B------:R-:W0:Y:S01]  /*07e0*/  MUFU.RCP64H R5, R17 ;  /* 0x0000001100057308 */ /* 0x000e220000001800 */
[----:B------:R-:W-:Y:S01]  /*07f0*/  MOV R4, 0x1 ;  /* 0x0000000100047802 */ /* 0x000fe20000000f00 */
[----:B------:R-:W-:Y:S01]  /*0800*/  BSSY.RECONVERGENT B2, `(.L_x_26) ;  /* 0x0000015000027945 */ /* 0x000fe20003800200 */
[----:B------:R-:W-:-:S04]  /*0810*/  FSETP.GEU.AND P1, PT, |R9|, 6.5827683646048100446e-37, PT ;  /* 0x036000000900780b */ /* 0x000fc80003f2e200 */
        /* <DEDUP_REMOVED lines=16> */
[----:B------:R-:W-:Y:S05]  /*0920*/  CALL.REL.NOINC `($__internal_3_$__cuda_sm20_div_rn_f64_full) ;  /* 0x0000004400e87944 */ /* 0x000fea0003c00000 */
[----:B------:R-:W-:Y:S01]  /*0930*/  IMAD.MOV.U32 R4, RZ, RZ, R34 ;  /* 0x000000ffff047224 */ /* 0x000fe200078e0022 */
[----:B------:R-:W-:-:S07]  /*0940*/  MOV R5, R35 ;  /* 0x0000002300057202 */ /* 0x000fce0000000f00 */
.L_x_27:
[----:B------:R-:W-:Y:S05]  /*0950*/  BSYNC.RECONVERGENT B2 ;  /* 0x0000000000027941 */ /* 0x000fea0003800200 */
.L_x_26:
        /* <DEDUP_REMOVED lines=21> */
[----:B------:R-:W-:Y:S01]  /*0ab0*/  MOV R6, R34 ;  /* 0x0000002200067202 */ /* 0x000fe20000000f00 */
[----:B------:R-:W-:-:S07]  /*0ac0*/  IMAD.MOV.U32 R7, RZ, RZ, R35 ;  /* 0x000000ffff077224 */ /* 0x000fce00078e0023 */
.L_x_29:
[----:B------:R-:W-:Y:S05]  /*0ad0*/  BSYNC.RECONVERGENT B2 ;  /* 0x0000000000027941 */ /* 0x000fea0003800200 */
.L_x_28:
[----:B------:R-:W-:Y:S01]  /*0ae0*/  DFMA R2, RZ, R2, R4 ;  /* 0x00000002ff02722b */ /* 0x000fe20000000004 */
[----:B------:R-:W-:Y:S01]  /*0af0*/  UMOV UR8, 0xcccccccd ;  /* 0xcccccccd00087882 */ /* 0x000fe20000000000 */
[----:B------:R-:W-:Y:S01]  /*0b00*/  UMOV UR9, 0x3feccccc ;  /* 0x3feccccc00097882 */ /* 0x000fe20000000000 */
[----:B------:R-:W-:Y:S01]  /*0b10*/  IMAD.MOV.U32 R4, RZ, RZ, RZ ;  /* 0x000000ffff047224 */ /* 0x000fe200078e00ff */
[----:B------:R-:W-:Y:S01]  /*0b20*/  MOV R16, RZ ;  /* 0x000000ff00107202 */ /* 0x000fe20000000f00 */
[----:B------:R-:W-:Y:S01]  /*0b30*/  DMUL R18, RZ, R8 ;  /* 0x00000008ff127228 */ /* 0x000fe20000000000 */
[----:B------:R-:W-:Y:S01]  /*0b40*/  IMAD.MOV.U32 R20, RZ, RZ, 0x0 ;  /* 0x00000000ff147424 */ /* 0x000fe200078e00ff */
[----:B------:R-:W-:Y:S01]  /*0b50*/  MOV R21, 0x3fd80000 ;  /* 0x3fd8000000157802 */ /* 0x000fe20000000f00 */
[----:B------:R-:W-:Y:S01]  /*0b60*/  DFMA R2, RZ, R6, R2 ;  /* 0x00000006ff02722b */ /* 0x000fe20000000002 */
[----:B------:R-:W-:Y:S07]  /*0b70*/  BSSY.RECONVERGENT B1, `(.L_x_30) ;  /* 0x0000025000017945 */ /* 0x000fee0003800200 */
[----:B------:R-:W-:-:S06]  /*0b80*/  DSETP.GT.AND P0, PT, |R2|, UR8, PT ;  /* 0x0000000802007e2a */ /* 0x000fcc000bf04200 */
[----:B------:R-:W-:Y:S02]  /*0b90*/  FSEL R5, RZ, 1.875, !P0 ;  /* 0x3ff00000ff057808 */ /* 0x000fe40004000000 */
[----:B------:R-:W-:-:S04]  /*0ba0*/  FSEL R17, RZ, 1.875, P0 ;  /* 0x3ff00000ff117808 */ /* 0x000fc80000000000 */
[----:B------:R-:W-:Y:S02]  /*0bb0*/  DMUL R6, R10, R4 ;  /* 0x000000040a067228 */ /* 0x000fe40000000000 */
[-C--:B------:R-:W-:Y:S02]  /*0bc0*/  DMUL R2, R12, R16.reuse ;  /* 0x000000100c027228 */ /* 0x080fe40000000000 */
[----:B------:R-:W-:-:S04]  /*0bd0*/  DFMA R16, R10, R16, -R18 ;  /* 0x000000100a10722b */ /* 0x000fc80000000812 */
[----:B------:R-:W-:Y:S02]  /*0be0*/  DFMA R6, RZ, R12, -R6 ;  /* 0x0000000cff06722b */ /* 0x000fe40000000806 */
[----:B------:R-:W-:-:S06]  /*0bf0*/  DFMA R4, R8, R4, -R2 ;  /* 0x000000040804722b */ /* 0x000fcc0000000802 */
[----:B------:R-:W-:-:S08]  /*0c00*/  DMUL R2, R6, R6 ;  /* 0x0000000606027228 */ /* 0x000fd00000000000 */
        /* <DEDUP_REMOVED lines=16> */
[----:B------:R-:W-:Y:S01]  /*0d10*/  MOV R22, R20 ;  /* 0x0000001400167202 */ /* 0x000fe20000000f00 */
[----:B------:R-:W-:Y:S01]  /*0d20*/  IMAD.MOV.U32 R20, RZ, RZ, R24 ;  /* 0x000000ffff147224 */ /* 0x000fe200078e0018 */
[----:B------:R-:W-:Y:S01]  /*0d30*/  MOV R24, R28 ;  /* 0x0000001c00187202 */ /* 0x000fe20000000f00 */
[----:B------:R-:W-:Y:S01]  /*0d40*/  IMAD.MOV.U32 R21, RZ, RZ, R25 ;  /* 0x000000ffff157224 */ /* 0x000fe200078e0019 */
[----:B------:R-:W-:Y:S01]  /*0d50*/  MOV R25, R2 ;  /* 0x0000000200197202 */ /* 0x000fe20000000f00 */
[----:B------:R-:W-:Y:S01]  /*0d60*/  IMAD.MOV.U32 R28, RZ, RZ, R26 ;  /* 0x000000ffff1c7224 */ /* 0x000fe200078e001a */
[----:B------:R-:W-:Y:S01]  /*0d70*/  MOV R30, 0xda0 ;  /* 0x00000da0001e7802 */ /* 0x000fe20000000f00 */
[----:B------:R-:W-:-:S07]  /*0d80*/  IMAD.MOV.U32 R31, RZ, RZ, R27 ;  /* 0x000000ffff1f7224 */ /* 0x000fce00078e001b */
[----:B------:R-:W-:Y:S05]  /*0d90*/  CALL.REL.NOINC `($__internal_4_$__cuda_sm20_dsqrt_rn_f64_mediumpath_v1) ;  /* 0x0000004800347944 */ /* 0x000fea0003c00000 */
[----:B------:R-:W-:Y:S02]  /*0da0*/  IMAD.MOV.U32 R18, RZ, RZ, R22 ;  /* 0x000000ffff127224 */ /* 0x000fe400078e0016 */
[----:B------:R-:W-:-:S07]  /*0db0*/  IMAD.MOV.U32 R19, RZ, RZ, R23 ;  /* 0x000000ffff137224 */ /* 0x000fce00078e0017 */
.L_x_31:
[----:B------:R-:W-:Y:S05]  /*0dc0*/  BSYNC.RECONVERGENT B1 ;  /* 0x0000000000017941 */ /* 0x000fea0003800200 */
.L_x_30:
        /* <DEDUP_REMOVED lines=23> */
.L_x_33:
[----:B------:R-:W-:Y:S05]  /*0f40*/  BSYNC.RECONVERGENT B2 ;  /* 0x0000000000027941 */ /* 0x000fea0003800200 */
.L_x_32:
        /* <DEDUP_REMOVED lines=23> */
.L_x_35:
[----:B------:R-:W-:Y:S05]  /*10c0*/  BSYNC.RECONVERGENT B2 ;  /* 0x0000000000027941 */ /* 0x000fea0003800200 */
.L_x_34:
        /* <DEDUP_REMOVED lines=23> */
.L_x_37:
[----:B------:R-:W-:Y:S05]  /*1240*/  BSYNC.RECONVERGENT B2 ;  /* 0x0000000000027941 */ /* 0x000fea0003800200 */
.L_x_36:
[----:B------:R-:W-:Y:S01]  /*1250*/  DMUL R16, R12, R2 ;  /* 0x000000020c107228 */ /* 0x000fe20000000000 */
[----:B------:R-:W-:Y:S01]  /*1260*/  BSSY.RECONVERGENT B1, `(.L_x_38) ;  /* 0x0000024000017945 */ /* 0x000fe20003800200 */
[----:B------:R-:W-:-:S06]  /*1270*/  DMUL R18, R8, R6 ;  /* 0x0000000608127228 */ /* 0x000fcc0000000000 */
[C---:B------:R-:W-:Y:S02]  /*1280*/  DFMA R16, R10.reuse, R6, -R16 ;  /* 0x000000060a10722b */ /* 0x040fe40000000810 */
[-C--:B------:R-:W-:Y:S02]  /*1290*/  DMUL R10, R10, R4.reuse ;  /* 0x000000040a0a7228 */ /* 0x080fe40000000000 */
[----:B------:R-:W-:-:S04]  /*12a0*/  DFMA R12, R12, R4, -R18 ;  /* 0x000000040c0c722b */ /* 0x000fc80000000812 */
[----:B------:R-:W-:Y:S02]  /*12b0*/  DMUL R20, R16, R16 ;  /* 0x0000001010147228 */ /* 0x000fe40000000000 */
[----:B------:R-:W-:-:S06]  /*12c0*/  DFMA R18, R8, R2, -R10 ;  /* 0x000000020812722b */ /* 0x000fcc000000080a */
[----:B------:R-:W-:-:S08]  /*12d0*/  DFMA R20, R12, R12, R20 ;  /* 0x0000000c0c14722b */ /* 0x000fd00000000014 */
[----:B------:R-:W-:Y:S01]  /*12e0*/  DFMA R24, R18, R18, R20 ;  /* 0x000000121218722b */ /* 0x000fe20000000014 */
[----:B------:R-:W-:Y:S02]  /*12f0*/  IMAD.MOV.U32 R20, RZ, RZ, 0x0 ;  /* 0x00000000ff147424 */ /* 0x000fe400078e00ff */
[----:B------:R-:W-:-:S03]  /*1300*/  IMAD.MOV.U32 R21, RZ, RZ, 0x3fd80000 ;  /* 0x3fd80000ff157424 */ /* 0x000fc600078e00ff */
[----:B------:R-:W0:Y:S04]  /*1310*/  MUFU.RSQ64H R9, R25 ;  /* 0x0000001900097308 */ /* 0x000e280000001c00 */
[----:B------:R-:W-:-:S04]  /*1320*/  IADD3 R8, PT, PT, R25, -0x3500000, RZ ;  /* 0xfcb0000019087810 */ /* 0x000fc80007ffe0ff */
[----:B------:R-:W-:Y:S02]  /*1330*/  ISETP.GE.U32.AND P0, PT, R8, 0x7ca00000, PT ;  /* 0x7ca000000800780c */ /* 0x000fe40003f06070 */
        /* <DEDUP_REMOVED lines=12> */
[----:B------:R-:W-:Y:S01]  /*1400*/  MOV R21, R25 ;  /* 0x0000001900157202 */ /* 0x000fe20000000f00 */
        /* <DEDUP_REMOVED lines=9> */
.L_x_39:
[----:B------:R-:W-:Y:S05]  /*14a0*/  BSYNC.RECONVERGENT B1 ;  /* 0x0000000000017941 */ /* 0x000fea0003800200 */
.L_x_38:
        /* <DEDUP_REMOVED lines=23> */
.L_x_41:
[----:B------:R-:W-:Y:S05]  /*1620*/  BSYNC.RECONVERGENT B2 ;  /* 0x0000000000027941 */ /* 0x000fea0003800200 */
.L_x_40:
        /* <DEDUP_REMOVED lines=23> */
.L_x_43:
[----:B------:R-:W-:Y:S05]  /*17a0*/  BSYNC.RECONVERGENT B2 ;  /* 0x0000000000027941 */ /* 0x000fea0003800200 */
.L_x_42:
        /* <DEDUP_REMOVED lines=23> */
.L_x_45:
[----:B------:R-:W-:Y:S05]  /*1920*/  BSYNC.RECONVERGENT B2 ;  /* 0x0000000000027941 */ /* 0x000fea0003800200 */
.L_x_44:
[C---:B------:R-:W-:Y:S01]  /*1930*/  VIADD R16, R14.reuse, 0x1 ;  /* 0x000000010e107836 */ /* 0x040fe20000000000 */
[----:B------:R-:W-:-:S04]  /*1940*/  IADD3 R18, PT, PT, R14, 0x2, RZ ;  /* 0x000000020e127810 */ /* 0x000fc80007ffe0ff */
[----:B------:R-:W-:Y:S02]  /*1950*/  ISETP.GE.U32.AND P0, PT, R16, 0x3, PT ;  /* 0x000000031000780c */ /* 0x000fe40003f06070 */
[----:B------:R-:W-:-:S11]  /*1960*/  ISETP.GE.U32.AND P1, PT, R18, 0x3, PT ;  /* 0x000000031200780c */ /* 0x000fd60003f26070 */
[C---:B------:R-:W-:Y:S02]  /*1970*/  @P0 VIADD R16, R14.reuse, 0xfffffffe ;  /* 0xfffffffe0e100836 */ /* 0x040fe40000000000 */
[----:B------:R-:W-:Y:S02]  /*1980*/  @P1 VIADD R18, R14, 0xffffffff ;  /* 0xffffffff0e121836 */ /* 0x000fe40000000000 */
[--C-:B------:R-:W-:Y:S02]  /*1990*/  IMAD R17, R16, 0x18, R15.reuse ;  /* 0x0000001810117824 */ /* 0x100fe400078e020f */
[----:B------:R-:W-:-:S03]  /*19a0*/  IMAD R15, R18, 0x18, R15 ;  /* 0x00000018120f7824 */ /* 0x000fc600078e020f */
[----:B------:R1:W-:Y:S04]  /*19b0*/  STS.64 [R17], R8 ;  /* 0x0000000811007388 */ /* 0x0003e80000000a00 */
[----:B------:R1:W-:Y:S04]  /*19c0*/  STS.64 [R17+0x8], R10 ;  /* 0x0000080a11007388 */ /* 0x0003e80000000a00 */
[----:B------:R1:W-:Y:S04]  /*19d0*/  STS.64 [R17+0x10], R12 ;  /* 0x0000100c11007388 */ /* 0x0003e80000000a00 */
[----:B------:R1:W-:Y:S04]  /*19e0*/  STS.64 [R15], R2 ;  /* 0x000000020f007388 */ /* 0x0003e80000000a00 */
[----:B------:R1:W-:Y:S04]  /*19f0*/  STS.64 [R15+0x8], R4 ;  /* 0x000008040f007388 */ /* 0x0003e80000000a00 */
[----:B------:R1:W-:Y:S01]  /*1a00*/  STS.64 [R15+0x10], R6 ;  /* 0x000010060f007388 */ /* 0x0003e20000000a00 */
[----:B------:R-:W-:Y:S05]  /*1a10*/  BRA `(.L_x_22) ;  /* 0x0000000400e87947 */ /* 0x000fea0003800000 */
.L_x_143:
[----:B------:R-:W0:Y:S01]  /*1a20*/  S2R R3, SR_CgaCtaId ;  /* 0x0000000000037919 */ /* 0x000e220000008800 */
[----:B------:R-:W-:-:S04]  /*1a30*/  MOV R8, 0x400 ;  /* 0x0000040000087802 */ /* 0x000fc80000000f00 */
[----:B0-----:R-:W-:-:S05]  /*1a40*/  LEA R8, R3, R8, 0x18 ;  /* 0x0000000803087211 */ /* 0x001fca00078ec0ff */
[--C-:B------:R-:W-:Y:S02]  /*1a50*/  IMAD R15, R9, 0x18, R8.reuse ;  /* 0x00000018090f7824 */ /* 0x100fe400078e0208 */
[----:B------:R-:W-:-:S03]  /*1a60*/  IMAD R22, R14, 0x18, R8 ;  /* 0x000000180e167824 */ /* 0x000fc600078e0208 */
[----:B------:R-:W-:Y:S04]  /*1a70*/  LDS.64 R16, [R15+0x10] ;  /* 0x000010000f107984 */ /* 0x000fe80000000a00 */
[----:B------:R-:W0:Y:S04]  /*1a80*/  LDS.64 R10, [R22] ;  /* 0x00000000160a7984 */ /* 0x000e280000000a00 */
[----:B------:R-:W-:Y:S04]  /*1a90*/  LDS.64 R6, [R22+0x10] ;  /* 0x0000100016067984 */ /* 0x000fe80000000a00 */
[----:B------:R-:W1:Y:S04]  /*1aa0*/  LDS.64 R12, [R15+0x8] ;  /* 0x000008000f0c7984 */ /* 0x000e680000000a00 */
[----:B------:R-:W2:Y:S04]  /*1ab0*/  LDS.64 R2, [R15] ;  /* 0x000000000f027984 */ /* 0x000ea80000000a00 */
[----:B------:R-:W3:Y:S01]  /*1ac0*/  LDS.64 R4, [R22+0x8] ;  /* 0x0000080016047984 */ /* 0x000ee20000000a00 */
[----:B0-----:R-:W-:-:S02]  /*1ad0*/  DMUL R20, R10, R16 ;  /* 0x000000100a147228 */ /* 0x001fc40000000000 */
[----:B-1----:R-:W-:-:S06]  /*1ae0*/  DMUL R18, R6, R12 ;  /* 0x0000000c06127228 */ /* 0x002fcc0000000000 */
[-C--:B--2---:R-:W-:Y:S02]  /*1af0*/  DFMA R6, R6, R2.reuse, -R20 ;  /* 0x000000020606722b */ /* 0x084fe40000000814 */
[C---:B---3--:R-:W-:Y:S02]  /*1b00*/  DMUL R2, R4.reuse, R2 ;  /* 0x0000000204027228 */ /* 0x048fe40000000000 */
        /* <DEDUP_REMOVED lines=26> */
[----:B------:R-:W-:-:S07]  /*1cb0*/  MOV R30, 0x1cd0 ;  /* 0x00001cd0001e7802 */ /* 0x000fce0000000f00 */
[----:B------:R-:W-:Y:S05]  /*1cc0*/  CALL.REL.NOINC `($__internal_4_$__cuda_sm20_dsqrt_rn_f64_mediumpath_v1) ;  /* 0x0000003800687944 */ /* 0x000fea0003c00000 */
[----:B------:R-:W-:Y:S02]  /*1cd0*/  IMAD.MOV.U32 R12, RZ, RZ, R22 ;  /* 0x000000ffff0c7224 */ /* 0x000fe400078e0016 */
[----:B------:R-:W-:-:S07]  /*1ce0*/  IMAD.MOV.U32 R13, RZ, RZ, R23 ;  /* 0x000000ffff0d7224 */ /* 0x000fce00078e0017 */
.L_x_46:
        /* <DEDUP_REMOVED lines=23> */
.L_x_48:
[----:B------:R-:W-:Y:S05]  /*1e60*/  BSYNC.RECONVERGENT B2 ;  /* 0x0000000000027941 */ /* 0x000fea0003800200 */
.L_x_47:
        /* <DEDUP_REMOVED lines=23> */
.L_x_50:
[----:B------:R-:W-:Y:S05]  /*1fe0*/  BSYNC.RECONVERGENT B2 ;  /* 0x0000000000027941 */ /* 0x000fea0003800200 */
.L_x_49:
        /* <DEDUP_REMOVED lines=23> */
.L_x_52:
[----:B------:R-:W-:Y:S05]  /*2160*/  BSYNC.RECONVERGENT B2 ;  /* 0x0000000000027941 */ /* 0x000fea0003800200 */
.L_x_51:
[----:B------:R-:W-:-:S05]  /*2170*/  IADD3 R9, PT, PT, -R14, 0x3, -R9 ;  /* 0x000000030e097810 */ /* 0x000fca0007ffe909 */
[----:B------:R-:W-:-:S05]  /*2180*/  IMAD R9, R9, 0x18, R8 ;  /* 0x0000001809097824 */ /* 0x000fca00078e0208 */
[----:B------:R0:W-:Y:S04]  /*2190*/  STS.64 [R9], R2 ;  /* 0x0000000209007388 */ /* 0x0001e80000000a00 */
[----:B------:R0:W-:Y:S04]  /*21a0*/  STS.64 [R9+0x8], R4 ;  /* 0x0000080409007388 */ /* 0x0001e80000000a00 */
[----:B------:R0:W-:Y:S02]  /*21b0*/  STS.64 [R9+0x10], R6 ;  /* 0x0000100609007388 */ /* 0x0001e40000000a00 */
.L_x_22:
[----:B------:R-:W2:Y:S01]  /*21c0*/  S2UR UR8, SR_CgaCtaId ;  /* 0x00000000000879c3 */ /* 0x000ea20000008800 */
[----:B------:R-:W-:Y:S02]  /*21d0*/  UMOV UR7, 0x400 ;  /* 0x0000040000077882 */ /* 0x000fe40000000000 */
[----:B--2---:R-:W-:-:S09]  /*21e0*/  ULEA UR7, UR8, UR7, 0x18 ;  /* 0x0000000708077291 */ /* 0x004fd2000f8ec0ff */
[----:B------:R-:W-:Y:S04]  /*21f0*/  LDS.64 R22, [UR7+0x40] ;  /* 0x00004007ff167984 */ /* 0x000fe80008000a00 */
[----:B-1----:R-:W-:Y:S04]  /*2200*/  LDS.128 R16, [UR7+0x20] ;  /* 0x00002007ff107984 */ /* 0x002fe80008000c00 */
[----:B0-----:R-:W0:Y:S04]  /*2210*/  LDS.128 R8, [UR7+0x30] ;  /* 0x00003007ff087984 */ /* 0x001e280008000c00 */
[----:B------:R-:W1:Y:S04]  /*2220*/  LDS.128 R4, [UR7+0x10] ;  /* 0x00001007ff047984 */ /* 0x000e680008000c00 */
[----:B------:R-:W2:Y:S01]  /*2230*/  LDS.128 R12, [UR7] ;  /* 0x00000007ff0c7984 */ /* 0x000ea20008000c00 */
[----:B0-----:R-:W-:-:S02]  /*2240*/  DMUL R24, R8, R18 ;  /* 0x0000001208187228 */ /* 0x001fc40000000000 */
[----:B------:R-:W-:Y:S02]  /*2250*/  DMUL R2, R18, R10 ;  /* 0x0000000a12027228 */ /* 0x000fe40000000000 */
[----:B-1----:R-:W-:Y:S02]  /*2260*/  DMUL R26, R22, R6 ;  /* 0x00000006161a7228 */ /* 0x002fe40000000000 */
[----:B------:R-:W-:-:S04]  /*2270*/  DMUL R30, R16, R8 ;  /* 0x00000008101e7228 */ /* 0x000fc80000000000 */
[----:B------:R-:W-:Y:S02]  /*2280*/  DFMA R2, R16, R22, -R2 ;  /* 0x000000161002722b */ /* 0x000fe40000000802 */
[----:B------:R-:W-:-:S08]  /*2290*/  DADD R20, R26, -R24 ;  /* 0x000000001a147229 */ /* 0x000fd00000000818 */
[----:B--2---:R-:W-:Y:S02]  /*22a0*/  DMUL R28, R20, R14 ;  /* 0x0000000e141c7228 */ /* 0x004fe40000000000 */
[----:B------:R-:W-:-:S06]  /*22b0*/  DFMA R20, R6, R10, -R30 ;  /* 0x0000000a0614722b */ /* 0x000fcc000000081e */
[----:B------:R-:W-:-:S08]  /*22c0*/  DFMA R28, R12, R2, -R28 ;  /* 0x000000020c1c722b */ /* 0x000fd0000000081c */
[----:B------:R-:W-:-:S06]  /*22d0*/  DFMA R28, R4, R20, R28 ;  /* 0x00000014041c722b */ /* 0x000fcc000000001c */
[----:B------:R-:W0:Y:S04]  /*22e0*/  MUFU.RCP64H R31, R29 ;  /* 0x0000001d001f7308 */ /* 0x000e280000001800 */
[----:B------:R-:W-:-:S04]  /*22f0*/  IADD3 R30, PT, PT, R29, 0x300402, RZ ;  /* 0x003004021d1e7810 */ /* 0x000fc80007ffe0ff */
[----:B------:R-:W-:Y:S02]  /*2300*/  FSETP.GEU.AND P0, PT, |R30|, 5.8789094863358348022e-39, PT ;  /* 0x004004021e00780b */ /* 0x000fe40003f0e200 */
[----:B0-----:R-:W-:-:S08]  /*2310*/  DFMA R32, -R28, R30, 1 ;  /* 0x3ff000001c20742b */ /* 0x001fd0000000011e */
[----:B------:R-:W-:-:S08]  /*2320*/  DFMA R32, R32, R32, R32 ;  /* 0x000000202020722b */ /* 0x000fd00000000020 */
[----:B------:R-:W-:-:S08]  /*2330*/  DFMA R32, R30, R32, R30 ;  /* 0x000000201e20722b */ /* 0x000fd0000000001e */
[----:B------:R-:W-:-:S08]  /*2340*/  DFMA R34, -R28, R32, 1 ;  /* 0x3ff000001c22742b */ /* 0x000fd00000000120 */
[----:B------:R-:W-:Y:S01]  /*2350*/  DFMA R32, R32, R34, R32 ;  /* 0x000000222020722b */ /* 0x000fe20000000020 */
[----:B------:R-:W-:Y:S10]  /*2360*/  @P0 BRA `(.L_x_53) ;  /* 0x0000000000100947 */ /* 0x000ff40003800000 */
[----:B------:R-:W-:Y:S02]  /*2370*/  LOP3.LUT R30, R29, 0x7fffffff, RZ, 0xc0, !PT ;  /* 0x7fffffff1d1e7812 */ /* 0x000fe400078ec0ff */
[----:B------:R-:W-:-:S03]  /*2380*/  MOV R36, 0x23b0 ;  /* 0x000023b000247802 */ /* 0x000fc60000000f00 */
[----:B------:R-:W-:-:S07]  /*2390*/  VIADD R32, R30, 0xfff00000 ;  /* 0xfff000001e207836 */ /* 0x000fce0000000000 */
[----:B------:R-:W-:Y:S05]  /*23a0*/  CALL.REL.NOINC `($__internal_2_$__cuda_sm20_dblrcp_rn_slowpath_v3) ;  /* 0x0000002800a87944 */ /* 0x000fea0003c00000 */
.L_x_53:
[----:B------:R-:W-:Y:S01]  /*23b0*/  DMUL R28, R14, R10 ;  /* 0x0000000a0e1c7228 */ /* 0x000fe20000000000 */
[----:B------:R-:W0:Y:S01]  /*23c0*/  S2UR UR8, SR_CgaCtaId ;  /* 0x00000000000879c3 */ /* 0x000e220000008800 */
[C---:B------:R-:W-:Y:S01]  /*23d0*/  DMUL R34, R16.reuse, R14 ;  /* 0x0000000e10227228 */ /* 0x040fe20000000000 */
[----:B------:R-:W-:Y:S01]  /*23e0*/  UMOV UR12, 0xd9d7bdbb ;  /* 0xd9d7bdbb000c7882 */ /* 0x000fe20000000000 */
[----:B------:R-:W-:Y:S01]  /*23f0*/  DMUL R40, R16, R10 ;  /* 0x0000000a10287228 */ /* 0x000fe20000000000 */
[----:B------:R-:W-:Y:S01]  /*2400*/  UMOV UR13, 0x3ddb7cdf ;  /* 0x3ddb7cdf000d7882 */ /* 0x000fe20000000000 */
[C---:B------:R-:W-:Y:S01]  /*2410*/  DMUL R30, R12.reuse, R18 ;  /* 0x000000120c1e7228 */ /* 0x040fe20000000000 */
[----:B------:R-:W-:Y:S01]  /*2420*/  UMOV UR7, 0x400 ;  /* 0x0000040000077882 */ /* 0x000fe20000000000 */
[C---:B------:R-:W-:Y:S02]  /*2430*/  DFMA R28, R12.reuse, R8, R28 ;  /* 0x000000080c1c722b */ /* 0x040fe4000000001c */
[----:B------:R-:W-:-:S02]  /*2440*/  DFMA R36, R12, R6, R34 ;  /* 0x000000060c24722b */ /* 0x000fc40000000022 */
[-C--:B------:R-:W-:Y:S02]  /*2450*/  DFMA R40, R8, R6.reuse, R40 ;  /* 0x000000060828722b */ /* 0x080fe40000000028 */
[C---:B------:R-:W-:Y:S02]  /*2460*/  DFMA R34, R4.reuse, R6, -R30 ;  /* 0x000000060422722b */ /* 0x040fe4000000081e */
[----:B------:R-:W-:Y:S02]  /*2470*/  DFMA R38, R4, R22, R28 ;  /* 0x000000160426722b */ /* 0x000fe4000000001c */
[----:B------:R-:W-:Y:S02]  /*2480*/  DADD R28, -R26, R24 ;  /* 0x000000001a1c7229 */ /* 0x000fe40000000118 */
[----:B------:R-:W-:Y:S02]  /*2490*/  DMUL R24, R22, R14 ;  /* 0x0000000e16187228 */ /* 0x000fe40000000000 */
[----:B------:R-:W-:-:S02]  /*24a0*/  DMUL R26, R4, R16 ;  /* 0x00000010041a7228 */ /* 0x000fc40000000000 */
[----:B------:R-:W-:Y:S01]  /*24b0*/  DFMA R36, R4, R18, R36 ;  /* 0x000000120424722b */ /* 0x000fe20000000024 */
[----:B0-----:R-:W-:Y:S01]  /*24c0*/  ULEA UR7, UR8, UR7, 0x18 ;  /* 0x0000000708077291 */ /* 0x001fe2000f8ec0ff */
[----:B------:R-:W-:Y:S02]  /*24d0*/  DSETP.GEU.AND P0, PT, |R38|, UR12, PT ;  /* 0x0000000c26007e2a */ /* 0x000fe4000bf0e200 */
[C---:B------:R-:W-:Y:S02]  /*24e0*/  DFMA R24, R4.reuse, R10, -R24 ;  /* 0x0000000a0418722b */ /* 0x040fe40000000818 */
[----:B------:R-:W-:Y:S02]  /*24f0*/  DMUL R4, R4, R8 ;  /* 0x0000000804047228 */ /* 0x000fe40000000000 */
[----:B------:R-:W-:Y:S02]  /*2500*/  DMUL R10, R12, R10 ;  /* 0x0000000a0c0a7228 */ /* 0x000fe40000000000 */
[----:B------:R-:W-:-:S02]  /*2510*/  DMUL R6, R14, R6 ;  /* 0x000000060e067228 */ /* 0x000fc40000000000 */
[----:B------:R-:W-:Y:S02]  /*2520*/  DFMA R40, R22, R18, R40 ;  /* 0x000000121628722b */ /* 0x000fe40000000028 */
[----:B------:R-:W-:Y:S02]  /*2530*/  DSETP.LT.AND P0, PT, |R36|, UR12, !P0 ;  /* 0x0000000c24007e2a */ /* 0x000fe4000c701200 */
[----:B------:R-:W-:Y:S02]  /*2540*/  DFMA R10, R8, R14, -R10 ;  /* 0x0000000e080a722b */ /* 0x000fe4000000080a */
[----:B------:R-:W-:Y:S02]  /*2550*/  DFMA R4, R12, R22, -R4 ;  /* 0x000000160c04722b */ /* 0x000fe40000000804 */
[----:B------:R-:W-:Y:S02]  /*2560*/  DFMA R26, R14, R18, -R26 ;  /* 0x000000120e1a722b */ /* 0x000fe4000000081a */
[----:B------:R-:W-:-:S02]  /*2570*/  DFMA R12, R12, R16, -R6 ;  /* 0x000000100c0c722b */ /* 0x000fc40000000806 */
[----:B------:R-:W-:Y:S02]  /*2580*/  DSETP.LT.AND P0, PT, |R40|, UR12, P0 ;  /* 0x0000000c28007e2a */ /* 0x000fe40008701200 */
[-C--:B------:R-:W-:Y:S02]  /*2590*/  DMUL R30, R4, R32.reuse ;  /* 0x00000020041e7228 */ /* 0x080fe40000000000 */
[-C--:B------:R-:W-:Y:S02]  /*25a0*/  DMUL R8, R10, R32.reuse ;  /* 0x000000200a087228 */ /* 0x080fe40000000000 */
[-C--:B------:R-:W-:Y:S02]  /*25b0*/  DMUL R2, R2, R32.reuse ;  /* 0x0000002002027228 */ /* 0x080fe40000000000 */
[-C--:B------:R-:W-:Y:S02]  /*25c0*/  DMUL R6, R20, R32.reuse ;  /* 0x0000002014067228 */ /* 0x080fe40000000000 */
[----:B------:R-:W-:-:S02]  /*25d0*/  DMUL R28, R28, R32 ;  /* 0x000000201c1c7228 */ /* 0x000fc40000000000 */
[-C--:B------:R-:W-:Y:S01]  /*25e0*/  DMUL R24, R24, R32.reuse ;  /* 0x0000002018187228 */ /* 0x080fe20000000000 */
[----:B------:R0:W-:Y:S01]  /*25f0*/  STS.64 [UR7+0x48], R2 ;  /* 0x00004802ff007988 */ /* 0x0001e20008000a07 */
[-C--:B------:R-:W-:Y:S02]  /*2600*/  DMUL R26, R26, R32.reuse ;  /* 0x000000201a1a7228 */ /* 0x080fe40000000000 */
[-C--:B------:R-:W-:Y:S01]  /*2610*/  DMUL R4, R34, R32.reuse ;  /* 0x0000002022047228 */ /* 0x080fe20000000000 */
[----:B------:R0:W-:Y:S01]  /*2620*/  STS.128 [UR7+0x60], R28 ;  /* 0x0000601cff007988 */ /* 0x0001e20008000c07 */
[----:B------:R-:W-:Y:S01]  /*2630*/  DMUL R10, R12, R32 ;  /* 0x000000200c0a7228 */ /* 0x000fe20000000000 */
[----:B------:R-:W-:Y:S02]  /*2640*/  SEL R12, RZ, 0x1, !P0 ;  /* 0x00000001ff0c7807 */ /* 0x000fe40004000000 */
[----:B------:R0:W-:Y:S04]  /*2650*/  STS.128 [UR7+0x50], R24 ;  /* 0x00005018ff007988 */ /* 0x0001e80008000c07 */
[----:B------:R0:W-:Y:S04]  /*2660*/  STS.128 [UR7+0x70], R4 ;  /* 0x00007004ff007988 */ /* 0x0001e80008000c07 */
[----:B------:R0:W-:Y:S04]  /*2670*/  STS.128 [UR7+0x80], R8 ;  /* 0x00008008ff007988 */ /* 0x0001e80008000c07 */
[----:B------:R0:W-:Y:S02]  /*2680*/  STS.U8 [UR7+0x90], R12 ;  /* 0x0000900cff007988 */ /* 0x0001e40008000007 */
.L_x_21:
[----:B------:R-:W-:Y:S05]  /*2690*/  BSYNC.RECONVERGENT B0 ;  /* 0x0000000000007941 */ /* 0x000fea0003800200 */
.L_x_20:
[----:B------:R-:W-:Y:S01]  /*26a0*/  USHF.R.U32.HI UR8, URZ, 0x1, UR6 ;  /* 0x00000001ff087899 */ /* 0x000fe20008011606 */
[----:B------:R-:W-:Y:S01]  /*26b0*/  BAR.SYNC.DEFER_BLOCKING 0x0 ;  /* 0x0000000000007b1d */ /* 0x000fe20000010000 */
[----:B------:R-:W-:-:S04]  /*26c0*/  USHF.R.U64 UR7, UR4, 0x1, UR6 ;  /* 0x0000000104077899 */ /* 0x000fc80008001206 */
[----:B0-----:R-:W-:Y:S02]  /*26d0*/  IMAD.U32 R2, RZ, RZ, UR8 ;  /* 0x00000008ff027e24 */ /* 0x001fe4000f8e00ff */
[----:B------:R-:W-:-:S04]  /*26e0*/  ISETP.LT.U32.AND P0, PT, R0, UR7, PT ;  /* 0x0000000700007c0c */ /* 0x000fc8000bf01070 */
[----:B------:R-:W-:-:S13]  /*26f0*/  ISETP.GT.U32.AND.EX P0, PT, R2, RZ, PT, P0 ;  /* 0x000000ff0200720c */ /* 0x000fda0003f04100 */
[----:B------:R-:W-:Y:S05]  /*2700*/  @!P0 EXIT ;  /* 0x000000000000894d */ /* 0x000fea0003800000 */
[----:B------:R-:W0:Y:S01]  /*2710*/  I2F.F64.U32 R2, R0 ;  /* 0x0000000000027312 */ /* 0x000e220000201800 */
[----:B------:R-:W-:Y:S01]  /*2720*/  MOV R20, 0x0 ;  /* 0x0000000000147802 */ /* 0x000fe20000000f00 */
[----:B------:R-:W-:Y:S01]  /*2730*/  IMAD.MOV.U32 R21, RZ, RZ, 0x3ff00000 ;  /* 0x3ff00000ff157424 */ /* 0x000fe200078e00ff */
[----:B------:R-:W-:Y:S01]  /*2740*/  MOV R6, 0x0 ;  /* 0x0000000000067802 */ /* 0x000fe20000000f00 */
[----:B------:R-:W-:Y:S01]  /*2750*/  IMAD.MOV.U32 R7, RZ, RZ, 0x3fd80000 ;  /* 0x3fd80000ff077424 */ /* 0x000fe200078e00ff */
[----:B------:R-:W1:Y:S01]  /*2760*/  S2UR UR5, SR_CgaCtaId ;  /* 0x00000000000579c3 */ /* 0x000e620000008800 */
[----:B------:R-:W-:Y:S01]  /*2770*/  UMOV UR4, 0x400 ;  /* 0x0000040000047882 */ /* 0x000fe20000000000 */
[----:B------:R-:W-:Y:S01]  /*2780*/  BSSY.RECONVERGENT B0, `(.L_x_54) ;  /* 0x000001b000007945 */ /* 0x000fe20003800200 */
[----:B0-----:R-:W-:-:S06]  /*2790*/  DFMA R20, R2, 8, R20 ;  /* 0x402000000214782b */ /* 0x001fcc0000000014 */
[----:B------:R-:W0:Y:S04]  /*27a0*/  MUFU.RSQ64H R5, R21 ;  /* 0x0000001500057308 */ /* 0x000e280000001c00 */
[----:B------:R-:W-:Y:S01]  /*27b0*/  VIADD R4, R21, 0xfcb00000 ;  /* 0xfcb0000015047836 */ /* 0x000fe20000000000 */
[----:B-1----:R-:W-:-:S04]  /*27c0*/  ULEA UR4, UR5, UR4, 0x18 ;  /* 0x0000000405047291 */ /* 0x002fc8000f8ec0ff */
[----:B------:R-:W-:Y:S01]  /*27d0*/  ISETP.GE.U32.AND P0, PT, R4, 0x7ca00000, PT ;  /* 0x7ca000000400780c */ /* 0x000fe20003f06070 */
[----:B0-----:R-:W-:-:S08]  /*27e0*/  DMUL R2, R4, R4 ;  /* 0x0000000404027228 */ /* 0x001fd00000000000 */
[----:B------:R-:W-:-:S08]  /*27f0*/  DFMA R2, R20, -R2, 1 ;  /* 0x3ff000001402742b */ /* 0x000fd00000000802 */
[----:B------:R-:W-:Y:S02]  /*2800*/  DFMA R6, R2, R6, 0.5 ;  /* 0x3fe000000206742b */ /* 0x000fe40000000006 */
[----:B------:R-:W-:Y:S01]  /*2810*/  DMUL R8, R4, R2 ;  /* 0x0000000204087228 */ /* 0x000fe20000000000 */
[----:B------:R-:W0:Y:S07]  /*2820*/  LDS.U8 R2, [UR4+0x90] ;  /* 0x00009004ff027984 */ /* 0x000e2e0008000000 */
        /* <DEDUP_REMOVED lines=13> */
[----:B0-----:R-:W-:Y:S05]  /*2900*/  CALL.REL.NOINC `($__internal_4_$__cuda_sm20_dsqrt_rn_f64_mediumpath_v1) ;  /* 0x0000002c00587944 */ /* 0x001fea0003c00000 */
[----:B------:R-:W-:Y:S01]  /*2910*/  MOV R8, R22 ;  /* 0x0000001600087202 */ /* 0x000fe20000000f00 */
[----:B------:R-:W-:-:S07]  /*2920*/  IMAD.MOV.U32 R9, RZ, RZ, R23 ;  /* 0x000000ffff097224 */ /* 0x000fce00078e0017 */
.L_x_55:
[----:B------:R-:W-:Y:S05]  /*2930*/  BSYNC.RECONVERGENT B0 ;  /* 0x0000000000007941 */ /* 0x000fea0003800200 */
.L_x_54:
[----:B------:R-:W-:Y:S01]  /*2940*/  DADD R8, R8, 1 ;  /* 0x3ff0000008087429 */ /* 0x000fe20000000000 */
[----:B------:R-:W-:-:S07]  /*2950*/  IMAD.SHL.U32 R3, R0, 0x2, RZ ;  /* 0x0000000200037824 */ /* 0x000fce00078e00ff */
[----:B------:R-:W-:-:S10]  /*2960*/  DMUL R8, R8, 0.5 ;  /* 0x3fe0000008087828 */ /* 0x000fd40000000000 */
[----:B------:R-:W1:Y:S02]  /*2970*/  F2I.U64.F64.FLOOR R8, R8 ;  /* 0x0000000800087311 */ /* 0x000e640000305800 */
[----:B-1----:R-:W-:-:S04]  /*2980*/  IADD3 R7, P0, PT, R8, -0x1, RZ ;  /* 0xffffffff08077810 */ /* 0x002fc80007f1e0ff */
[----:B------:R-:W-:Y:S01]  /*2990*/  IADD3.X R12, PT, PT, R9, -0x1, RZ, P0, !PT ;  /* 0xffffffff090c7810 */ /* 0x000fe200007fe4ff */
[----:B------:R-:W-:-:S04]  /*29a0*/  IMAD.WIDE.U32 R4, R7, R8, RZ ;  /* 0x0000000807047225 */ /* 0x000fc800078e00ff */
[----:B------:R-:W-:Y:S01]  /*29b0*/  IMAD R6, R12, R8, RZ ;  /* 0x000000080c067224 */ /* 0x000fe200078e02ff */
[----:B------:R-:W-:-:S03]  /*29c0*/  ISETP.GT.U32.AND P0, PT, R4, R3, PT ;  /* 0x000000030400720c */ /* 0x000fc60003f04070 */
[----:B------:R-:W-:Y:S01]  /*29d0*/  IMAD R11, R9, R7, R6 ;  /* 0x00000007090b7224 */ /* 0x000fe200078e0206 */
[----:B------:R-:W-:-:S04]  /*29e0*/  SHF.R.U32.HI R6, RZ, 0x1f, R0 ;  /* 0x0000001fff067819 */ /* 0x000fc80000011600 */
[----:B------:R-:W-:-:S04]  /*29f0*/  IADD3 R5, PT, PT, R5, R11, RZ ;  /* 0x0000000b05057210 */ /* 0x000fc80007ffe0ff */
[----:B------:R-:W-:-:S04]  /*2a00*/  ISETP.GT.U32.AND.EX P0, PT, R5, R6, PT, P0 ;  /* 0x000000060500720c */ /* 0x000fc80003f04100 */
[----:B------:R-:W-:-:S04]  /*2a10*/  SEL R11, RZ, 0xffffffff, !P0 ;  /* 0xffffffffff0b7807 */ /* 0x000fc80004000000 */
[C---:B------:R-:W-:Y:S02]  /*2a20*/  IADD3 R3, P1, PT, R11.reuse, R7, RZ ;  /* 0x000000070b037210 */ /* 0x040fe40007f3e0ff */
[----:B------:R-:W-:Y:S01]  /*2a30*/  IADD3 R10, P0, PT, R8, R11, RZ ;  /* 0x0000000b080a7210 */ /* 0x000fe20007f1e0ff */
[----:B------:R-:W1:Y:S02]  /*2a40*/  LDC.64 R6, c[0x0][0x380] ;  /* 0x0000e000ff067b82 */ /* 0x000e640000000a00 */
[----:B------:R-:W-:Y:S02]  /*2a50*/  IMAD.X R5, R11, 0x1, R12, P1 ;  /* 0x000000010b057824 */ /* 0x000fe400008e060c */
[----:B------:R-:W-:Y:S02]  /*2a60*/  IMAD.X R11, R9, 0x1, R11, P0 ;  /* 0x00000001090b7824 */ /* 0x000fe400000e060b */
[-C--:B------:R-:W-:Y:S02]  /*2a70*/  IMAD R8, R5, R10.reuse, RZ ;  /* 0x0000000a05087224 */ /* 0x080fe400078e02ff */
[----:B------:R-:W-:-:S04]  /*2a80*/  IMAD.WIDE.U32 R4, R3, R10, RZ ;  /* 0x0000000a03047225 */ /* 0x000fc800078e00ff */
[----:B------:R-:W-:Y:S02]  /*2a90*/  IMAD R3, R3, R11, R8 ;  /* 0x0000000b03037224 */ /* 0x000fe400078e0208 */
[----:B------:R-:W-:-:S03]  /*2aa0*/  IMAD R9, R11, 0x18, RZ ;  /* 0x000000180b097824 */ /* 0x000fc600078e02ff */
[----:B------:R-:W-:-:S04]  /*2ab0*/  IADD3 R3, PT, PT, R5, R3, RZ ;  /* 0x0000000305037210 */ /* 0x000fc80007ffe0ff */
[--C-:B------:R-:W-:Y:S02]  /*2ac0*/  SHF.R.U64 R5, R4, 0x1, R3.reuse ;  /* 0x0000000104057819 */ /* 0x100fe40000001203 */
[----:B------:R-:W-:Y:S01]  /*2ad0*/  SHF.R.U32.HI R3, RZ, 0x1, R3 ;  /* 0x00000001ff037819 */ /* 0x000fe20000011603 */
[----:B-1----:R-:W-:Y:S01]  /*2ae0*/  IMAD.WIDE.U32 R20, R10, 0x18, R6 ;  /* 0x000000180a147825 */ /* 0x002fe200078e0006 */
[----:B------:R-:W-:-:S03]  /*2af0*/  IADD3 R12, P0, PT, R0, -R5, RZ ;  /* 0x80000005000c7210 */ /* 0x000fc60007f1e0ff */
[----:B------:R-:W-:Y:S02]  /*2b00*/  IMAD.IADD R21, R21, 0x1, R9 ;  /* 0x0000000115157824 */ /* 0x000fe400078e0209 */
[----:B------:R-:W-:Y:S02]  /*2b10*/  IMAD.X R13, RZ, RZ, ~R3, P0 ;  /* 0x000000ffff0d7224 */ /* 0x000fe400000e0e03 */
[----:B------:R-:W-:Y:S01]  /*2b20*/  IMAD.WIDE.U32 R4, R12, 0x18, R6 ;  /* 0x000000180c047825 */ /* 0x000fe200078e0006 */
[----:B------:R-:W2:Y:S03]  /*2b30*/  LDG.E.64 R38, desc[UR10][R20.64+0x8] ;  /* 0x0000080a14267981 */ /* 0x000ea6000c1e1b00 */
[----:B------:R-:W-:Y:S01]  /*2b40*/  IMAD R3, R13, 0x18, RZ ;  /* 0x000000180d037824 */ /* 0x000fe200078e02ff */
[----:B------:R-:W3:Y:S04]  /*2b50*/  LDG.E.64 R36, desc[UR10][R20.64] ;  /* 0x0000000a14247981 */ /* 0x000ee8000c1e1b00 */
[----:B------:R-:W-:Y:S01]  /*2b60*/  IADD3 R5, PT, PT, R5, R3, RZ ;  /* 0x0000000305057210 */ /* 0x000fe20007ffe0ff */
[----:B------:R1:W4:Y:S04]  /*2b70*/  LDG.E.64 R40, desc[UR10][R20.64+0x10] ;  /* 0x0000100a14287981 */ /* 0x000328000c1e1b00 */
[----:B------:R-:W2:Y:S04]  /*2b80*/  LDG.E.64 R32, desc[UR10][R4.64+0x8] ;  /* 0x0000080a04207981 */ /* 0x000ea8000c1e1b00 */
[----:B------:R-:W3:Y:S04]  /*2b90*/  LDG.E.64 R8, desc[UR10][R4.64] ;  /* 0x0000000a04087981 */ /* 0x000ee8000c1e1b00 */
[----:B------:R5:W4:Y:S01]  /*2ba0*/  LDG.E.64 R34, desc[UR10][R4.64+0x10] ;  /* 0x0000100a04227981 */ /* 0x000b22000c1e1b00 */
[----:B------:R-:W0:Y:S03]  /*2bb0*/  LDC.64 R42, c[0x0][0x390] ;  /* 0x0000e400ff2a7b82 */ /* 0x000e260000000a00 */
[----:B0-----:R-:W4:Y:S04]  /*2bc0*/  LDG.E.S8 R0, desc[UR10][R42.64] ;  /* 0x0000000a2a007981 */ /* 0x001f28000c1e1300 */
[----:B------:R-:W4:Y:S04]  /*2bd0*/  LDG.E.S8 R6, desc[UR10][R42.64+0x1] ;  /* 0x0000010a2a067981 */ /* 0x000f28000c1e1300 */
[----:B------:R0:W4:Y:S01]  /*2be0*/  LDG.E.S8 R14, desc[UR10][R42.64+0x2] ;  /* 0x0000020a2a0e7981 */ /* 0x000122000c1e1300 */
[----:B------:R-:W1:Y:S01]  /*2bf0*/  S2UR UR5, SR_CgaCtaId ;  /* 0x00000000000579c3 */ /* 0x000e620000008800 */
[----:B------:R-:W-:-:S02]  /*2c00*/  UMOV UR4, 0x400 ;  /* 0x0000040000047882 */ /* 0x000fc40000000000 */
[----:B-1----:R-:W-:-:S09]  /*2c10*/  ULEA UR4, UR5, UR4, 0x18 ;  /* 0x0000000405047291 */ /* 0x002fd2000f8ec0ff */
[----:B------:R-:W1:Y:S04]  /*2c20*/  LDS.128 R44, [UR4+0x60] ;  /* 0x00006004ff2c7984 */ /* 0x000e680008000c00 */
[----:B------:R-:W0:Y:S04]  /*2c30*/  LDS.128 R28, [UR4+0x70] ;  /* 0x00007004ff1c7984 */ /* 0x000e280008000c00 */
[----:B------:R-:W4:Y:S04]  /*2c40*/  LDS.128 R16, [UR4+0x40] ;  /* 0x00004004ff107984 */ /* 0x000f280008000c00 */
[----:B------:R-:W4:Y:S04]  /*2c50*/  LDS.128 R24, [UR4+0x50] ;  /* 0x00005004ff187984 */ /* 0x000f280008000c00 */
[----:B------:R-:W4:Y:S01]  /*2c60*/  LDS.128 R20, [UR4+0x80] ;  /* 0x00008004ff147984 */ /* 0x000f220008000c00 */
[----:B------:R-:W-:-:S02]  /*2c70*/  IMAD.MOV.U32 R3, RZ, RZ, 0x3fe00000 ;  /* 0x3fe00000ff037424 */ /* 0x000fc400078e00ff */
[----:B-----5:R-:W-:Y:S01]  /*2c80*/  IMAD.MOV.U32 R4, RZ, RZ, RZ ;  /* 0x000000ffff047224 */ /* 0x020fe200078e00ff */
[----:B------:R-:W-:Y:S01]  /*2c90*/  ISETP.NE.AND P0, PT, R2, RZ, PT ;  /* 0x000000ff0200720c */ /* 0x000fe20003f05270 */
[----:B--2---:R-:W-:Y:S02]  /*2ca0*/  DADD R32, -R32, R38 ;  /* 0x0000000020207229 */ /* 0x004fe40000000126 */
[----:B---3--:R-:W-:Y:S01]  /*2cb0*/  DADD R8, -R8, R36 ;  /* 0x0000000008087229 */ /* 0x008fe20000000124 */
[----:B------:R-:W2:Y:S05]  /*2cc0*/  LDS.128 R36, [UR4] ;  /* 0x00000004ff247984 */ /* 0x000eaa0008000c00 */
[----:B-1----:R-:W-:-:S02]  /*2cd0*/  DMUL R44, R32, R44 ;  /* 0x0000002c202c7228 */ /* 0x002fc40000000000 */
[C---:B0-----:R-:W-:Y:S02]  /*2ce0*/  DMUL R28, R32.reuse, R28 ;  /* 0x0000001c201c7228 */ /* 0x041fe40000000000 */
[----:B------:R-:W-:Y:S02]  /*2cf0*/  DMUL R46, R32, R46 ;  /* 0x0000002e202e7228 */ /* 0x000fe40000000000 */
[----:B----4-:R-:W-:Y:S02]  /*2d00*/  DADD R34, -R34, R40 ;  /* 0x0000000022227229 */ /* 0x010fe40000000128 */
[C---:B------:R-:W-:Y:S01]  /*2d10*/  DFMA R18, R8.reuse, R18, R44 ;  /* 0x000000120812722b */ /* 0x040fe2000000002c */
[----:B------:R-:W0:Y:S01]  /*2d20*/  LDS.128 R40, [UR4+0x30] ;  /* 0x00003004ff287984 */ /* 0x000e220008000c00 */
[C---:B------:R-:W-:Y:S02]  /*2d30*/  DFMA R26, R8.reuse, R26, R28 ;  /* 0x0000001a081a722b */ /* 0x040fe4000000001c */
[----:B------:R-:W-:-:S04]  /*2d40*/  DFMA R24, R8, R24, R46 ;  /* 0x000000180818722b */ /* 0x000fc8000000002e */
[C---:B------:R-:W-:Y:S02]  /*2d50*/  DFMA R18, R34.reuse, R30, R18 ;  /* 0x0000001e2212722b */ /* 0x040fe40000000012 */
[C---:B------:R-:W-:Y:S01]  /*2d60*/  DFMA R22, R34.reuse, R22, R26 ;  /* 0x000000162216722b */ /* 0x040fe2000000001a */
[----:B------:R-:W-:Y:S01]  /*2d70*/  MOV R8, RZ ;  /* 0x000000ff00087202 */ /* 0x000fe20000000f00 */
[----:B------:R-:W-:Y:S01]  /*2d80*/  DFMA R20, R34, R20, R24 ;  /* 0x000000142214722b */ /* 0x000fe20000000018 */
[----:B------:R-:W1:Y:S01]  /*2d90*/  LDS.128 R28, [UR4+0x20] ;  /* 0x00002004ff1c7984 */ /* 0x000e620008000c00 */
[----:B------:R-:W-:-:S03]  /*2da0*/  IMAD.MOV.U32 R24, RZ, RZ, RZ ;  /* 0x000000ffff187224 */ /* 0x000fc600078e00ff */
[----:B------:R-:W3:Y:S01]  /*2db0*/  LDS.128 R32, [UR4+0x10] ;  /* 0x00001004ff207984 */ /* 0x000ee20008000c00 */
[C---:B------:R-:W-:Y:S02]  /*2dc0*/  LOP3.LUT R5, R3.reuse, 0x80000000, R19, 0xb8, !PT ;  /* 0x8000000003057812 */ /* 0x040fe400078eb813 */
[C---:B------:R-:W-:Y:S02]  /*2dd0*/  LOP3.LUT R25, R3.reuse, 0x80000000, R23, 0xb8, !PT ;  /* 0x8000000003197812 */ /* 0x040fe400078eb817 */
[----:B------:R-:W-:Y:S02]  /*2de0*/  LOP3.LUT R9, R3, 0x80000000, R21, 0xb8, !PT ;  /* 0x8000000003097812 */ /* 0x000fe400078eb815 */
[----:B------:R-:W-:Y:S02]  /*2df0*/  DADD.RZ R4, R18, R4 ;  /* 0x0000000012047229 */ /* 0x000fe4000000c004 */
[----:B------:R-:W-:Y:S02]  /*2e00*/  DADD.RZ R24, R22, R24 ;  /* 0x0000000016187229 */ /* 0x000fe4000000c018 */
[----:B------:R-:W-:-:S06]  /*2e10*/  DADD.RZ R8, R20, R8 ;  /* 0x0000000014087229 */ /* 0x000fcc000000c008 */
[----:B------:R-:W4:Y:S08]  /*2e20*/  F2I.F64.TRUNC R5, R4 ;  /* 0x0000000400057311 */ /* 0x000f30000030d100 */
[----:B------:R-:W5:Y:S08]  /*2e30*/  F2I.F64.TRUNC R3, R8 ;  /* 0x0000000800037311 */ /* 0x000f70000030d100 */
[----:B------:R-:W2:Y:S01]  /*2e40*/  F2I.F64.TRUNC R25, R24 ;  /* 0x0000001800197311 */ /* 0x000ea2000030d100 */
[----:B----4-:R-:W-:-:S02]  /*2e50*/  IMAD R2, R0, R5, RZ ;  /* 0x0000000500027224 */ /* 0x010fc400078e02ff */
[----:B-----5:R-:W-:Y:S02]  /*2e60*/  IMAD R3, R6, R3, RZ ;  /* 0x0000000306037224 */ /* 0x020fe400078e02ff */
[----:B--2---:R-:W-:Y:S01]  /*2e70*/  IMAD R4, R14, R25, RZ ;  /* 0x000000190e047224 */ /* 0x004fe200078e02ff */
[----:B01-3--:R-:W-:Y:S06]  /*2e80*/  @P0 BRA `(.L_x_56) ;  /* 0x0000001800440947 */ /* 0x00bfec0003800000 */
[----:B------:R-:W-:Y:S01]  /*2e90*/  IADD3 R87, PT, PT, R2, -0x1, RZ ;  /* 0xffffffff02577810 */ /* 0x000fe20007ffe0ff */
[----:B------:R-:W-:Y:S01]  /*2ea0*/  VIADD R5, R4, 0xffffffff ;  /* 0xffffffff04057836 */ /* 0x000fe20000000000 */
[----:B------:R-:W-:Y:S01]  /*2eb0*/  UMOV UR4, 0x39a08cea ;  /* 0x39a08cea00047882 */ /* 0x000fe20000000000 */
[----:B------:R-:W-:Y:S01]  /*2ec0*/  IMAD R7, R14, R4, RZ ;  /* 0x000000040e077224 */ /* 0x000fe200078e02ff */
[----:B------:R-:W-:Y:S01]  /*2ed0*/  UMOV UR5, 0x46293e59 ;  /* 0x46293e5900057882 */ /* 0x000fe20000000000 */
[----:B------:R-:W-:Y:S02]  /*2ee0*/  IMAD R87, R0, R87, RZ ;  /* 0x0000005700577224 */ /* 0x000fe400078e02ff */
[----:B------:R-:W-:Y:S01]  /*2ef0*/  IMAD R8, R14, R5, RZ ;  /* 0x000000050e087224 */ /* 0x000fe200078e02ff */
[----:B------:R-:W0:Y:S01]  /*2f00*/  I2F.F64 R54, R7 ;  /* 0x0000000700367312 */ /* 0x000e220000201c00 */
[----:B------:R-:W-:Y:S02]  /*2f10*/  VIADD R5, R3, 0xffffffff ;  /* 0xffffffff03057836 */ /* 0x000fe40000000000 */
[----:B------:R-:W-:-:S02]  /*2f20*/  IMAD R9, R6, R3, RZ ;  /* 0x0000000306097224 */ /* 0x000fc400078e02ff */
[----:B------:R-:W-:Y:S02]  /*2f30*/  IMAD R84, R6, R5, RZ ;  /* 0x0000000506547224 */ /* 0x000fe400078e02ff */
[----:B------:R-:W-:Y:S01]  /*2f40*/  IMAD.IADD R5, R14, 0x1, R7 ;  /* 0x000000010e057824 */ /* 0x000fe200078e0207 */
[----:B------:R-:W1:Y:S01]  /*2f50*/  I2F.F64 R26, R87 ;  /* 0x00000057001a7312 */ /* 0x000e620000201c00 */
[----:B------:R-:W-:Y:S01]  /*2f60*/  IADD3 R6, PT, PT, R6, R9, RZ ;  /* 0x0000000906067210 */ /* 0x000fe20007ffe0ff */
[----:B------:R-:W-:-:S04]  /*2f70*/  IMAD.IADD R85, R0, 0x1, R87 ;  /* 0x0000000100557824 */ /* 0x000fc800078e0257 */
[----:B------:R-:W-:Y:S01]  /*2f80*/  IMAD.IADD R0, R0, 0x1, R85 ;  /* 0x0000000100007824 */ /* 0x000fe200078e0255 */
[----:B0-----:R-:W-:Y:S01]  /*2f90*/  DADD R54, R22, -R54 ;  /* 0x0000000016367229 */ /* 0x001fe20000000836 */
[----:B------:R-:W0:Y:S01]  /*2fa0*/  I2F.F64 R24, R8 ;  /* 0x0000000800187312 */ /* 0x000e220000201c00 */
[----:B-1----:R-:W-:-:S07]  /*2fb0*/  DADD R80, R18, -R26 ;  /* 0x0000000012507229 */ /* 0x002fce000000081a */
[----:B------:R-:W1:Y:S01]  /*2fc0*/  I2F.F64 R44, R84 ;  /* 0x00000054002c7312 */ /* 0x000e620000201c00 */
[----:B0-----:R-:W-:-:S07]  /*2fd0*/  DADD R46, R22, -R24 ;  /* 0x00000000162e7229 */ /* 0x001fce0000000818 */
[----:B------:R-:W0:Y:S01]  /*2fe0*/  I2F.F64 R68, R5 ;  /* 0x0000000500447312 */ /* 0x000e220000201c00 */
[----:B------:R-:W-:Y:S02]  /*2ff0*/  DMUL R70, R80, R38 ;  /* 0x0000002650467228 */ /* 0x000fe40000000000 */
[----:B------:R-:W-:Y:S02]  /*3000*/  DMUL R76, R36, R80 ;  /* 0x00000050244c7228 */ /* 0x000fe40000000000 */
[----:B------:R-:W-:Y:S02]  /*3010*/  DMUL R80, R80, R32 ;  /* 0x0000002050507228 */ /* 0x000fe40000000000 */
[----:B-1----:R-:W-:Y:S01]  /*3020*/  DADD R24, R20, -R44 ;  /* 0x0000000014187229 */ /* 0x002fe2000000082c */
[----:B------:R-:W1:Y:S01]  /*3030*/  I2F.F64 R58, R9 ;  /* 0x00000009003a7312 */ /* 0x000e620000201c00 */
[----:B------:R-:W-:Y:S02]  /*3040*/  DMUL R26, R46, R42 ;  /* 0x0000002a2e1a7228 */ /* 0x000fe40000000000 */
[----:B------:R-:W-:-:S02]  /*3050*/  DMUL R44, R40, R46 ;  /* 0x0000002e282c7228 */ /* 0x000fc40000000000 */
[----:B------:R-:W-:Y:S02]  /*3060*/  DMUL R46, R46, R16 ;  /* 0x000000102e2e7228 */ /* 0x000fe40000000000 */
[-C--:B------:R-:W-:Y:S02]  /*3070*/  DFMA R66, R28, R24.reuse, R70 ;  /* 0x000000181c42722b */ /* 0x080fe40000000046 */
[----:B------:R-:W-:Y:S02]  /*3080*/  DFMA R64, R34, R24, R76 ;  /* 0x000000182240722b */ /* 0x000fe4000000004c */
[----:B------:R-:W-:Y:S02]  /*3090*/  DFMA R62, R24, R30, R80 ;  /* 0x0000001e183e722b */ /* 0x000fe40000000050 */
[----:B0-----:R-:W-:Y:S02]  /*30a0*/  DADD R68, R22, -R68 ;  /* 0x0000000016447229 */ /* 0x001fe40000000844 */
[----:B------:R-:W-:-:S02]  /*30b0*/  DADD R48, R26, R66 ;  /* 0x000000001a307229 */ /* 0x000fc40000000042 */
[----:B------:R-:W-:Y:S02]  /*30c0*/  DADD R14, R44, R64 ;  /* 0x000000002c0e7229 */ /* 0x000fe40000000040 */
[----:B------:R-:W-:Y:S02]  /*30d0*/  DADD R60, R46, R62 ;  /* 0x000000002e3c7229 */ /* 0x000fe4000000003e */
[----:B------:R-:W-:Y:S02]  /*30e0*/  DMUL R56, R40, R68 ;  /* 0x0000004428387228 */ /* 0x000fe40000000000 */
[----:B------:R-:W-:Y:S02]  /*30f0*/  DMUL R50, R48, R48 ;  /* 0x0000003030327228 */ /* 0x000fe40000000000 */
[----:B------:R-:W-:Y:S02]  /*3100*/  DMUL R48, R54, R42 ;  /* 0x0000002a36307228 */ /* 0x000fe40000000000 */
[----:B-1----:R-:W-:-:S04]  /*3110*/  DADD R58, R20, -R58 ;  /* 0x00000000143a7229 */ /* 0x002fc8000000083a */
[----:B------:R-:W-:Y:S02]  /*3120*/  DFMA R52, R14, R14, R50 ;  /* 0x0000000e0e34722b */ /* 0x000fe40000000032 */
[----:B------:R-:W-:Y:S02]  /*3130*/  DMUL R50, R40, R54 ;  /* 0x0000003628327228 */ /* 0x000fe40000000000 */
[----:B------:R-:W-:Y:S02]  /*3140*/  DADD R14, R48, R66 ;  /* 0x00000000300e7229 */ /* 0x000fe40000000042 */
[----:B------:R-:W-:Y:S02]  /*3150*/  DMUL R54, R54, R16 ;  /* 0x0000001036367228 */ /* 0x000fe40000000000 */
[----:B------:R-:W-:Y:S02]  /*3160*/  DFMA R60, R60, R60, R52 ;  /* 0x0000003c3c3c722b */ /* 0x000fe40000000034 */
[----:B------:R-:W-:-:S02]  /*3170*/  DADD R72, R50, R64 ;  /* 0x0000000032487229 */ /* 0x000fc40000000040 */
[----:B------:R-:W-:Y:S02]  /*3180*/  DMUL R14, R14, R14 ;  /* 0x0000000e0e0e7228 */ /* 0x000fe40000000000 */
[----:B------:R-:W-:Y:S02]  /*3190*/  DMUL R52, R68, R42 ;  /* 0x0000002a44347228 */ /* 0x000fe40000000000 */
[----:B------:R-:W-:Y:S02]  /*31a0*/  DSETP.GEU.AND P4, PT, R60, UR4, PT ;  /* 0x000000043c007e2a */ /* 0x000fe4000bf8e000 */
[----:B------:R-:W-:Y:S02]  /*31b0*/  DADD R74, R54, R62 ;  /* 0x00000000364a7229 */ /* 0x000fe4000000003e */
[----:B------:R-:W-:Y:S02]  /*31c0*/  DFMA R72, R72, R72, R14 ;  /* 0x000000484848722b */ /* 0x000fe4000000000e */
[----:B------:R-:W-:Y:S01]  /*31d0*/  DADD R66, R52, R66 ;  /* 0x0000000034427229 */ /* 0x000fe20000000042 */
[----:B------:R-:W-:Y:S01]  /*31e0*/  MOV R14, 0x39a08cea ;  /* 0x39a08cea000e7802 */ /* 0x000fe20000000f00 */
[----:B------:R-:W-:Y:S01]  /*31f0*/  IMAD.MOV.U32 R15, RZ, RZ, 0x46293e59 ;  /* 0x46293e59ff0f7424 */ /* 0x000fe200078e00ff */
[----:B------:R-:W-:-:S03]  /*3200*/  DADD R64, R56, R64 ;  /* 0x0000000038407229 */ /* 0x000fc60000000040 */
[----:B------:R-:W-:Y:S02]  /*3210*/  DFMA R72, R74, R74, R72 ;  /* 0x0000004a4a48722b */ /* 0x000fe40000000048 */
[----:B------:R-:W-:Y:S01]  /*3220*/  @!P4 IMAD.MOV.U32 R14, RZ, RZ, R60 ;  /* 0x000000ffff0ec224 */ /* 0x000fe200078e003c */
[----:B------:R-:W-:Y:S01]  /*3230*/  @!P4 MOV R15, R61 ;  /* 0x0000003d000fc202 */ /* 0x000fe20000000f00 */
[----:B------:R-:W-:Y:S01]  /*3240*/  DMUL R66, R66, R66 ;  /* 0x0000004242427228 */ /* 0x000fe20000000000 */
[----:B------:R-:W-:Y:S01]  /*3250*/  @!P4 MOV R2, R87 ;  /* 0x000000570002c202 */ /* 0x000fe20000000f00 */
[----:B------:R-:W-:Y:S01]  /*3260*/  DMUL R60, R68, R16 ;  /* 0x00000010443c7228 */ /* 0x000fe20000000000 */
[----:B------:R-:W-:Y:S01]  /*3270*/  @!P4 IMAD.MOV.U32 R3, RZ, RZ, R84 ;  /* 0x000000ffff03c224 */ /* 0x000fe200078e0054 */
[----:B------:R-:W-:Y:S01]  /*3280*/  DFMA R74, R28, R58, R70 ;  /* 0x0000003a1c4a722b */ /* 0x000fe20000000046 */
[----:B------:R-:W-:Y:S01]  /*3290*/  @!P4 IMAD.MOV.U32 R4, RZ, RZ, R8 ;  /* 0x000000ffff04c224 */ /* 0x000fe200078e0008 */
[----:B------:R-:W-:-:S02]  /*32a0*/  DSETP.GEU.AND P5, PT, R72, R14, PT ;  /* 0x0000000e4800722a */ /* 0x000fc40003fae000 */
[----:B------:R-:W-:Y:S02]  /*32b0*/  DFMA R66, R64, R64, R66 ;  /* 0x000000404042722b */ /* 0x000fe40000000042 */
[----:B------:R-:W-:Y:S02]  /*32c0*/  DADD R62, R60, R62 ;  /* 0x000000003c3e7229 */ /* 0x000fe4000000003e */
[----:B------:R-:W-:Y:S02]  /*32d0*/  DFMA R68, R34, R58, R76 ;  /* 0x0000003a2244722b */ /* 0x000fe4000000004c */
[----:B------:R-:W-:-:S04]  /*32e0*/  DADD R78, R26, R74 ;  /* 0x000000001a4e7229 */ /* 0x000fc8000000004a */
[----:B------:R-:W-:Y:S02]  /*32f0*/  DFMA R62, R62, R62, R66 ;  /* 0x0000003e3e3e722b */ /* 0x000fe40000000042 */
[----:B------:R-:W-:Y:S01]  /*3300*/  @!P5 IMAD.MOV.U32 R14, RZ, RZ, R72 ;  /* 0x000000ffff0ed224 */ /* 0x000fe200078e0048 */
[----:B------:R-:W-:Y:S01]  /*3310*/  DFMA R66, R58, R30, R80 ;  /* 0x0000001e3a42722b */ /* 0x000fe20000000050 */
[----:B------:R-:W-:Y:S01]  /*3320*/  @!P5 IMAD.MOV.U32 R15, RZ, RZ, R73 ;  /* 0x000000ffff0fd224 */ /* 0x000fe200078e0049 */
[----:B------:R-:W-:Y:S01]  /*3330*/  DADD R64, R44, R68 ;  /* 0x000000002c407229 */ /* 0x000fe20000000044 */
[----:B------:R-:W-:Y:S01]  /*3340*/  @!P5 IMAD.MOV.U32 R2, RZ, RZ, R87 ;  /* 0x000000ffff02d224 */ /* 0x000fe200078e0057 */
[----:B------:R-:W-:Y:S01]  /*3350*/  DMUL R78, R78, R78 ;  /* 0x0000004e4e4e7228 */ /* 0x000fe20000000000 */
[----:B------:R-:W-:Y:S01]  /*3360*/  @!P5 MOV R3, R84 ;  /* 0x000000540003d202 */ /* 0x000fe20000000f00 */
[----:B------:R-:W-:Y:S01]  /*3370*/  @!P5 IMAD.MOV.U32 R4, RZ, RZ, R7 ;  /* 0x000000ffff04d224 */ /* 0x000fe200078e0007 */
[----:B------:R-:W-:-:S02]  /*3380*/  DSETP.GEU.AND P6, PT, R62, R14, PT ;  /* 0x0000000e3e00722a */ /* 0x000fc40003fce000 */
[----:B------:R-:W-:-:S03]  /*3390*/  DADD R72, R46, R66 ;  /* 0x000000002e487229 */ /* 0x000fc60000000042 */
[----:B------:R-:W-:Y:S02]  /*33a0*/  DFMA R78, R64, R64, R78 ;  /* 0x00000040404e722b */ /* 0x000fe4000000004e */
[--C-:B------:R-:W-:Y:S02]  /*33b0*/  DADD R64, R48, R74.reuse ;  /* 0x0000000030407229 */ /* 0x100fe4000000004a */
[----:B------:R-:W-:-:S04]  /*33c0*/  DADD R74, R52, R74 ;  /* 0x00000000344a7229 */ /* 0x000fc8000000004a */
[----:B------:R-:W-:Y:S01]  /*33d0*/  DFMA R72, R72, R72, R78 ;  /* 0x000000484848722b */ /* 0x000fe2000000004e */
[----:B------:R-:W-:Y:S01]  /*33e0*/  @!P6 IMAD.MOV.U32 R14, RZ, RZ, R62 ;  /* 0x000000ffff0ee224 */ /* 0x000fe200078e003e */
[--C-:B------:R-:W-:Y:S01]  /*33f0*/  DADD R78, R50, R68.reuse ;  /* 0x00000000324e7229 */ /* 0x100fe20000000044 */
[----:B------:R-:W-:Y:S01]  /*3400*/  @!P6 IMAD.MOV.U32 R15, RZ, RZ, R63 ;  /* 0x000000ffff0fe224 */ /* 0x000fe200078e003f */
[----:B------:R-:W-:Y:S01]  /*3410*/  DMUL R64, R64, R64 ;  /* 0x0000004040407228 */ /* 0x000fe20000000000 */
[----:B------:R-:W0:Y:S01]  /*3420*/  I2F.F64 R62, R6 ;  /* 0x00000006003e7312 */ /* 0x000e220000201c00 */
[----:B------:R-:W-:Y:S01]  /*3430*/  DADD R68, R56, R68 ;  /* 0x0000000038447229 */ /* 0x000fe20000000044 */
[----:B------:R-:W-:Y:S01]  /*3440*/  @!P6 IMAD.MOV.U32 R2, RZ, RZ, R87 ;  /* 0x000000ffff02e224 */ /* 0x000fe200078e0057 */
[----:B------:R-:W-:Y:S01]  /*3450*/  DMUL R74, R74, R74 ;  /* 0x0000004a4a4a7228 */ /* 0x000fe20000000000 */
[----:B------:R-:W-:Y:S01]  /*3460*/  @!P6 IMAD.MOV.U32 R3, RZ, RZ, R84 ;  /* 0x000000ffff03e224 */ /* 0x000fe200078e0054 */
[----:B------:R-:W-:Y:S01]  /*3470*/  DSETP.GEU.AND P0, PT, R72, R14, PT ;  /* 0x0000000e4800722a */ /* 0x000fe20003f0e000 */
[----:B------:R-:W-:Y:S01]  /*3480*/  @!P6 MOV R4, R5 ;  /* 0x000000050004e202 */ /* 0x000fe20000000f00 */
[----:B------:R-:W-:-:S02]  /*3490*/  DFMA R64, R78, R78, R64 ;  /* 0x0000004e4e40722b */ /* 0x000fc40000000040 */
[----:B------:R-:W-:Y:S02]  /*34a0*/  DADD R78, R54, R66 ;  /* 0x00000000364e7229 */ /* 0x000fe40000000042 */
[----:B------:R-:W-:Y:S02]  /*34b0*/  DFMA R68, R68, R68, R74 ;  /* 0x000000444444722b */ /* 0x000fe4000000004a */
[----:B------:R-:W-:Y:S02]  /*34c0*/  DADD R66, R60, R66 ;  /* 0x000000003c427229 */ /* 0x000fe40000000042 */
[----:B0-----:R-:W-:Y:S02]  /*34d0*/  DADD R62, R20, -R62 ;  /* 0x00000000143e7229 */ /* 0x001fe4000000083e */
[----:B------:R-:W-:Y:S02]  /*34e0*/  DFMA R64, R78, R78, R64 ;  /* 0x0000004e4e40722b */ /* 0x000fe40000000040 */
[----:B------:R-:W-:Y:S01]  /*34f0*/  @!P0 MOV R14, R72 ;  /* 0x00000048000e8202 */ /* 0x000fe20000000f00 */
[----:B------:R-:W-:Y:S01]  /*3500*/  @!P0 IMAD.MOV.U32 R15, RZ, RZ, R73 ;  /* 0x000000ffff0f8224 */ /* 0x000fe200078e0049 */
[----:B------:R-:W-:Y:S01]  /*3510*/  DFMA R66, R66, R66, R68 ;  /* 0x000000424242722b */ /* 0x000fe20000000044 */
[----:B------:R-:W-:Y:S01]  /*3520*/  @!P0 MOV R2, R87 ;  /* 0x0000005700028202 */ /* 0x000fe20000000f00 */
[-C--:B------:R-:W-:Y:S01]  /*3530*/  DFMA R70, R28, R62.reuse, R70 ;  /* 0x0000003e1c46722b */ /* 0x080fe20000000046 */
[----:B------:R-:W0:Y:S01]  /*3540*/  I2F.F64 R68, R85 ;  /* 0x0000005500447312 */ /* 0x000e220000201c00 */
[----:B------:R-:W-:Y:S01]  /*3550*/  DFMA R76, R34, R62, R76 ;  /* 0x0000003e224c722b */ /* 0x000fe2000000004c */
[----:B------:R-:W-:Y:S01]  /*3560*/  @!P0 IMAD.MOV.U32 R3, RZ, RZ, R9 ;  /* 0x000000ffff038224 */ /* 0x000fe200078e0009 */
[----:B------:R-:W-:Y:S01]  /*3570*/  DSETP.GEU.AND P1, PT, R64, R14, PT ;  /* 0x0000000e4000722a */ /* 0x000fe20003f2e000 */
[----:B------:R-:W-:Y:S01]  /*3580*/  @!P0 IMAD.MOV.U32 R4, RZ, RZ, R8 ;  /* 0x000000ffff048224 */ /* 0x000fe200078e0008 */
[----:B------:R-:W-:-:S02]  /*3590*/  DFMA R80, R62, R30, R80 ;  /* 0x0000001e3e50722b */ /* 0x000fc40000000050 */
[----:B------:R-:W-:Y:S02]  /*35a0*/  DADD R72, R26, R70 ;  /* 0x000000001a487229 */ /* 0x000fe40000000046 */
[----:B------:R-:W-:-:S06]  /*35b0*/  DADD R74, R44, R76 ;  /* 0x000000002c4a7229 */ /* 0x000fcc000000004c */
[----:B------:R-:W-:Y:S02]  /*35c0*/  DMUL R72, R72, R72 ;  /* 0x0000004848487228 */ /* 0x000fe40000000000 */
[----:B------:R-:W-:Y:S01]  /*35d0*/  @!P1 IMAD.MOV.U32 R14, RZ, RZ, R64 ;  /* 0x000000ffff0e9224 */ /* 0x000fe200078e0040 */
[----:B------:R-:W-:Y:S01]  /*35e0*/  @!P1 MOV R15, R65 ;  /* 0x00000041000f9202 */ /* 0x000fe20000000f00 */
[----:B------:R-:W-:Y:S01]  /*35f0*/  DADD R64, R48, R70 ;  /* 0x0000000030407229 */ /* 0x000fe20000000046 */
[----:B------:R-:W-:Y:S01]  /*3600*/  @!P1 IMAD.MOV.U32 R2, RZ, RZ, R87 ;  /* 0x000000ffff029224 */ /* 0x000fe200078e0057 */
[----:B0-----:R-:W-:Y:S01]  /*3610*/  DADD R68, R18, -R68 ;  /* 0x0000000012447229 */ /* 0x001fe20000000844 */
[----:B------:R-:W-:Y:S01]  /*3620*/  @!P1 MOV R3, R9 ;  /* 0x0000000900039202 */ /* 0x000fe20000000f00 */
[----:B------:R-:W-:Y:S01]  /*3630*/  DFMA R74, R74, R74, R72 ;  /* 0x0000004a4a4a722b */ /* 0x000fe20000000048 */
[----:B------:R-:W-:Y:S01]  /*3640*/  @!P1 IMAD.MOV.U32 R4, RZ, RZ, R7 ;  /* 0x000000ffff049224 */ /* 0x000fe200078e0007 */
[----:B------:R-:W-:-:S02]  /*3650*/  DSETP.GEU.AND P2, PT, R66, R14, PT ;  /* 0x0000000e4200722a */ /* 0x000fc40003f4e000 */
[----:B------:R-:W-:Y:S02]  /*3660*/  DADD R72, R46, R80 ;  /* 0x000000002e487229 */ /* 0x000fe40000000050 */
[----:B------:R-:W-:Y:S02]  /*3670*/  DMUL R64, R64, R64 ;  /* 0x0000004040407228 */ /* 0x000fe40000000000 */
[----:B------:R-:W-:-:S04]  /*3680*/  DADD R70, R52, R70 ;  /* 0x0000000034467229 */ /* 0x000fc80000000046 */
[----:B------:R-:W-:Y:S02]  /*3690*/  DFMA R74, R72, R72, R74 ;  /* 0x00000048484a722b */ /* 0x000fe4000000004a */
[----:B------:R-:W-:Y:S02]  /*36a0*/  DADD R72, R50, R76 ;  /* 0x0000000032487229 */ /* 0x000fe4000000004c */
[----:B------:R-:W-:Y:S01]  /*36b0*/  @!P2 IMAD.MOV.U32 R14, RZ, RZ, R66 ;  /* 0x000000ffff0ea224 */ /* 0x000fe200078e0042 */
[----:B------:R-:W-:Y:S01]  /*36c0*/  @!P2 MOV R15, R67 ;  /* 0x00000043000fa202 */ /* 0x000fe20000000f00 */
[----:B------:R-:W-:Y:S01]  /*36d0*/  DADD R66, R54, R80 ;  /* 0x0000000036427229 */ /* 0x000fe20000000050 */
[----:B------:R-:W-:Y:S01]  /*36e0*/  @!P2 IMAD.MOV.U32 R2, RZ, RZ, R87 ;  /* 0x000000ffff02a224 */ /* 0x000fe200078e0057 */
[----:B------:R-:W-:Y:S01]  /*36f0*/  DADD R76, R56, R76 ;  /* 0x00000000384c7229 */ /* 0x000fe2000000004c */
[----:B------:R-:W-:Y:S01]  /*3700*/  @!P2 IMAD.MOV.U32 R3, RZ, RZ, R9 ;  /* 0x000000ffff03a224 */ /* 0x000fe200078e0009 */
[----:B------:R-:W-:Y:S01]  /*3710*/  DFMA R72, R72, R72, R64 ;  /* 0x000000484848722b */ /* 0x000fe20000000040 */
[----:B------:R-:W-:Y:S01]  /*3720*/  @!P2 MOV R4, R5 ;  /* 0x000000050004a202 */ /* 0x000fe20000000f00 */
[----:B------:R-:W-:-:S02]  /*3730*/  DSETP.GEU.AND P3, PT, R74, R14, PT ;  /* 0x0000000e4a00722a */ /* 0x000fc40003f6e000 */
[----:B------:R-:W-:Y:S02]  /*3740*/  DMUL R64, R68, R38 ;  /* 0x0000002644407228 */ /* 0x000fe40000000000 */
[----:B------:R-:W-:Y:S02]  /*3750*/  DMUL R70, R70, R70 ;  /* 0x0000004646467228 */ /* 0x000fe40000000000 */
[----:B------:R-:W-:Y:S02]  /*3760*/  DFMA R72, R66, R66, R72 ;  /* 0x000000424248722b */ /* 0x000fe40000000048 */
[----:B------:R-:W-:Y:S02]  /*3770*/  DMUL R66, R36, R68 ;  /* 0x0000004424427228 */ /* 0x000fe40000000000 */
[----:B------:R-:W-:Y:S02]  /*3780*/  DFMA R78, R28, R24, R64 ;  /* 0x000000181c4e722b */ /* 0x000fe40000000040 */
[----:B------:R-:W-:-:S02]  /*3790*/  DFMA R76, R76, R76, R70 ;  /* 0x0000004c4c4c722b */ /* 0x000fc40000000046 */
[----:B------:R-:W-:Y:S01]  /*37a0*/  @!P3 IMAD.MOV.U32 R14, RZ, RZ, R74 ;  /* 0x000000ffff0eb224 */ /* 0x000fe200078e004a */
[----:B------:R-:W-:Y:S01]  /*37b0*/  DADD R80, R60, R80 ;  /* 0x000000003c507229 */ /* 0x000fe20000000050 */
[----:B------:R-:W-:Y:S01]  /*37c0*/  @!P3 IMAD.MOV.U32 R15, RZ, RZ, R75 ;  /* 0x000000ffff0fb224 */ /* 0x000fe200078e004b */
[----:B------:R-:W-:Y:S01]  /*37d0*/  DFMA R74, R34, R24, R66 ;  /* 0x00000018224a722b */ /* 0x000fe20000000042 */
[----:B------:R-:W-:Y:S01]  /*37e0*/  @!P3 MOV R2, R87 ;  /* 0x000000570002b202 */ /* 0x000fe20000000f00 */
[----:B------:R-:W-:Y:S01]  /*37f0*/  DADD R70, R26, R78 ;  /* 0x000000001a467229 */ /* 0x000fe2000000004e */
[----:B------:R-:W-:Y:S01]  /*3800*/  @!P3 IMAD.MOV.U32 R3, RZ, RZ, R6 ;  /* 0x000000ffff03b224 */ /* 0x000fe200078e0006 */
[----:B------:R-:W-:Y:S01]  /*3810*/  DMUL R68, R68, R32 ;  /* 0x0000002044447228 */ /* 0x000fe20000000000 */
[----:B------:R-:W-:Y:S01]  /*3820*/  @!P3 IMAD.MOV.U32 R4, RZ, RZ, R8 ;  /* 0x000000ffff04b224 */ /* 0x000fe200078e0008 */
[----:B------:R-:W-:Y:S02]  /*3830*/  DSETP.GEU.AND P4, PT, R72, R14, PT ;  /* 0x0000000e4800722a */ /* 0x000fe40003f8e000 */
[----:B------:R-:W-:-:S02]  /*3840*/  DFMA R76, R80, R80, R76 ;  /* 0x00000050504c722b */ /* 0x000fc4000000004c */
[----:B------:R-:W-:Y:S02]  /*3850*/  DADD R80, R44, R74 ;  /* 0x000000002c507229 */ /* 0x000fe4000000004a */
[----:B------:R-:W-:-:S08]  /*3860*/  DMUL R70, R70, R70 ;  /* 0x0000004646467228 */ /* 0x000fd00000000000 */
[----:B------:R-:W-:Y:S01]  /*3870*/  @!P4 MOV R14, R72 ;  /* 0x00000048000ec202 */ /* 0x000fe20000000f00 */
[----:B------:R-:W-:Y:S01]  /*3880*/  @!P4 IMAD.MOV.U32 R15, RZ, RZ, R73 ;  /* 0x000000ffff0fc224 */ /* 0x000fe200078e0049 */
[----:B------:R-:W-:Y:S01]  /*3890*/  DFMA R72, R24, R30, R68 ;  /* 0x0000001e1848722b */ /* 0x000fe20000000044 */
[----:B------:R-:W-:Y:S01]  /*38a0*/  @!P4 MOV R2, R87 ;  /* 0x000000570002c202 */ /* 0x000fe20000000f00 */
[----:B------:R-:W-:Y:S01]  /*38b0*/  DFMA R70, R80, R80, R70 ;  /* 0x000000505046722b */ /* 0x000fe20000000046 */
[----:B------:R-:W-:Y:S01]  /*38c0*/  @!P4 IMAD.MOV.U32 R3, RZ, RZ, R6 ;  /* 0x000000ffff03c224 */ /* 0x000fe200078e0006 */
[----:B------:R-:W-:Y:S01]  /*38d0*/  DADD R80, R48, R78 ;  /* 0x0000000030507229 */ /* 0x000fe2000000004e */
[----:B------:R-:W-:Y:S01]  /*38e0*/  @!P4 IMAD.MOV.U32 R4, RZ, RZ, R7 ;  /* 0x000000ffff04c224 */ /* 0x000fe200078e0007 */
[----:B------:R-:W-:Y:S02]  /*38f0*/  DSETP.GEU.AND P5, PT, R76, R14, PT ;  /* 0x0000000e4c00722a */ /* 0x000fe40003fae000 */
[----:B------:R-:W-:-:S02]  /*3900*/  DADD R82, R46, R72 ;  /* 0x000000002e527229 */ /* 0x000fc40000000048 */
[----:B------:R-:W-:-:S06]  /*3910*/  DADD R78, R52, R78 ;  /* 0x00000000344e7229 */ /* 0x000fcc000000004e */
[----:B------:R-:W-:Y:S02]  /*3920*/  DFMA R70, R82, R82, R70 ;  /* 0x000000525246722b */ /* 0x000fe40000000046 */
[----:B------:R-:W-:Y:S02]  /*3930*/  DMUL R78, R78, R78 ;  /* 0x0000004e4e4e7228 */ /* 0x000fe40000000000 */
[----:B------:R-:W-:Y:S01]  /*3940*/  @!P5 IMAD.MOV.U32 R14, RZ, RZ, R76 ;  /* 0x000000ffff0ed224 */ /* 0x000fe200078e004c */
[----:B------:R-:W-:Y:S01]  /*3950*/  @!P5 MOV R15, R77 ;  /* 0x0000004d000fd202 */ /* 0x000fe20000000f00 */
[----:B------:R-:W-:Y:S01]  /*3960*/  DMUL R76, R80, R80 ;  /* 0x00000050504c7228 */ /* 0x000fe20000000000 */
[----:B------:R-:W-:Y:S01]  /*3970*/  @!P5 IMAD.MOV.U32 R2, RZ, RZ, R87 ;  /* 0x000000ffff02d224 */ /* 0x000fe200078e0057 */
[--C-:B------:R-:W-:Y:S01]  /*3980*/  DADD R80, R50, R74.reuse ;  /* 0x0000000032507229 */ /* 0x100fe2000000004a */
[----:B------:R-:W-:Y:S01]  /*3990*/  @!P5 MOV R3, R6 ;  /* 0x000000060003d202 */ /* 0x000fe20000000f00 */
[----:B------:R-:W-:Y:S01]  /*39a0*/  DADD R74, R56, R74 ;  /* 0x00000000384a7229 */ /* 0x000fe2000000004a */
[----:B------:R-:W-:Y:S01]  /*39b0*/  @!P5 IMAD.MOV.U32 R4, RZ, RZ, R5 ;  /* 0x000000ffff04d224 */ /* 0x000fe200078e0005 */
[----:B------:R-:W-:-:S04]  /*39c0*/  DSETP.GEU.AND P6, PT, R70, R14, PT ;  /* 0x0000000e4600722a */ /* 0x000fc80003fce000 */
[----:B------:R-:W-:Y:S02]  /*39d0*/  DFMA R76, R80, R80, R76 ;  /* 0x00000050504c722b */ /* 0x000fe4000000004c */
[----:B------:R-:W-:Y:S02]  /*39e0*/  DADD R80, R54, R72 ;  /* 0x0000000036507229 */ /* 0x000fe40000000048 */
[----:B------:R-:W-:-:S06]  /*39f0*/  DFMA R74, R74, R74, R78 ;  /* 0x0000004a4a4a722b */ /* 0x000fcc000000004e */
[----:B------:R-:W-:Y:S01]  /*3a00*/  DFMA R76, R80, R80, R76 ;  /* 0x00000050504c722b */ /* 0x000fe2000000004c */
[----:B------:R-:W-:Y:S01]  /*3a10*/  @!P6 IMAD.MOV.U32 R14, RZ, RZ, R70 ;  /* 0x000000ffff0ee224 */ /* 0x000fe200078e0046 */
[----:B------:R-:W-:Y:S01]  /*3a20*/  DADD R80, R60, R72 ;  /* 0x000000003c507229 */ /* 0x000fe20000000048 */
[----:B------:R-:W-:Y:S01]  /*3a30*/  @!P6 IMAD.MOV.U32 R15, RZ, RZ, R71 ;  /* 0x000000ffff0fe224 */ /* 0x000fe200078e0047 */
[-C--:B------:R-:W-:Y:S01]  /*3a40*/  DFMA R70, R28, R58.reuse, R64 ;  /* 0x0000003a1c46722b */ /* 0x080fe20000000040 */
[----:B------:R-:W-:Y:S01]  /*3a50*/  @!P6 IMAD.MOV.U32 R2, RZ, RZ, R85 ;  /* 0x000000ffff02e224 */ /* 0x000fe200078e0055 */
[----:B------:R-:W-:Y:S01]  /*3a60*/  DFMA R72, R34, R58, R66 ;  /* 0x0000003a2248722b */ /* 0x000fe20000000042 */
[----:B------:R-:W-:Y:S01]  /*3a70*/  @!P6 IMAD.MOV.U32 R3, RZ, RZ, R84 ;  /* 0x000000ffff03e224 */ /* 0x000fe200078e0054 */
[----:B------:R-:W-:Y:S01]  /*3a80*/  DFMA R64, R28, R62, R64 ;  /* 0x0000003e1c40722b */ /* 0x000fe20000000040 */
[----:B------:R-:W-:Y:S01]  /*3a90*/  @!P6 MOV R4, R8 ;  /* 0x000000080004e202 */ /* 0x000fe20000000f00 */
[----:B------:R-:W-:-:S02]  /*3aa0*/  DSETP.GEU.AND P0, PT, R76, R14, PT ;  /* 0x0000000e4c00722a */ /* 0x000fc40003f0e000 */
[----:B------:R-:W-:Y:S02]  /*3ab0*/  DADD R78, R26, R70 ;  /* 0x000000001a4e7229 */ /* 0x000fe40000000046 */
[----:B------:R-:W-:Y:S02]  /*3ac0*/  DFMA R74, R80, R80, R74 ;  /* 0x00000050504a722b */ /* 0x000fe4000000004a */
[----:B------:R-:W-:Y:S02]  /*3ad0*/  DADD R80, R44, R72 ;  /* 0x000000002c507229 */ /* 0x000fe40000000048 */
[--C-:B------:R-:W-:Y:S02]  /*3ae0*/  DADD R82, R48, R70.reuse ;  /* 0x0000000030527229 */ /* 0x100fe40000000046 */
[----:B------:R-:W-:Y:S02]  /*3af0*/  DMUL R78, R78, R78 ;  /* 0x0000004e4e4e7228 */ /* 0x000fe40000000000 */
[----:B------:R-:W-:-:S02]  /*3b00*/  DADD R70, R52, R70 ;  /* 0x0000000034467229 */ /* 0x000fc40000000046 */
[----:B------:R-:W-:Y:S01]  /*3b10*/  @!P0 MOV R14, R76 ;  /* 0x0000004c000e8202 */ /* 0x000fe20000000f00 */
[----:B------:R-:W-:Y:S01]  /*3b20*/  @!P0 IMAD.MOV.U32 R15, RZ, RZ, R77 ;  /* 0x000000ffff0f8224 */ /* 0x000fe200078e004d */
[----:B------:R-:W-:Y:S01]  /*3b30*/  DFMA R76, R58, R30, R68 ;  /* 0x0000001e3a4c722b */ /* 0x000fe20000000044 */
[----:B------:R-:W-:Y:S01]  /*3b40*/  @!P0 MOV R2, R85 ;  /* 0x0000005500028202 */ /* 0x000fe20000000f00 */
[----:B------:R-:W-:Y:S01]  /*3b50*/  DFMA R78, R80, R80, R78 ;  /* 0x00000050504e722b */ /* 0x000fe2000000004e */
[----:B------:R-:W-:Y:S01]  /*3b60*/  @!P0 IMAD.MOV.U32 R3, RZ, RZ, R84 ;  /* 0x000000ffff038224 */ /* 0x000fe200078e0054 */
[----:B------:R-:W-:Y:S01]  /*3b70*/  DMUL R70, R70, R70 ;  /* 0x0000004646467228 */ /* 0x000fe20000000000 */
[----:B------:R-:W-:Y:S01]  /*3b80*/  @!P0 IMAD.MOV.U32 R4, RZ, RZ, R7 ;  /* 0x000000ffff048224 */ /* 0x000fe200078e0007 */
[----:B------:R-:W-:Y:S02]  /*3b90*/  DSETP.GEU.AND P1, PT, R74, R14, PT ;  /* 0x0000000e4a00722a */ /* 0x000fe40003f2e000 */
[----:B------:R-:W-:-:S02]  /*3ba0*/  DADD R80, R46, R76 ;  /* 0x000000002e507229 */ /* 0x000fc4000000004c */
[----:B------:R-:W-:Y:S02]  /*3bb0*/  DFMA R66, R34, R62, R66 ;  /* 0x0000003e2242722b */ /* 0x000fe40000000042 */
[----:B------:R-:W-:-:S04]  /*3bc0*/  DFMA R68, R62, R30, R68 ;  /* 0x0000001e3e44722b */ /* 0x000fc80000000044 */
[----:B------:R-:W-:Y:S02]  /*3bd0*/  DFMA R78, R80, R80, R78 ;  /* 0x00000050504e722b */ /* 0x000fe4000000004e */
[--C-:B------:R-:W-:Y:S02]  /*3be0*/  DADD R80, R50, R72.reuse ;  /* 0x0000000032507229 */ /* 0x100fe40000000048 */
[----:B------:R-:W-:Y:S01]  /*3bf0*/  @!P1 IMAD.MOV.U32 R14, RZ, RZ, R74 ;  /* 0x000000ffff0e9224 */ /* 0x000fe200078e004a */
[----:B------:R-:W-:Y:S01]  /*3c00*/  @!P1 MOV R15, R75 ;  /* 0x0000004b000f9202 */ /* 0x000fe20000000f00 */
[----:B------:R-:W-:Y:S01]  /*3c10*/  DMUL R74, R82, R82 ;  /* 0x00000052524a7228 */ /* 0x000fe20000000000 */
[----:B------:R-:W-:Y:S01]  /*3c20*/  @!P1 IMAD.MOV.U32 R2, RZ, RZ, R85 ;  /* 0x000000ffff029224 */ /* 0x000fe200078e0055 */
[----:B------:R-:W-:Y:S01]  /*3c30*/  DADD R72, R56, R72 ;  /* 0x0000000038487229 */ /* 0x000fe20000000048 */
[----:B------:R-:W-:Y:S01]  /*3c40*/  @!P1 MOV R3, R84 ;  /* 0x0000005400039202 */ /* 0x000fe20000000f00 */
[----:B------:R-:W-:Y:S01]  /*3c50*/  @!P1 IMAD.MOV.U32 R4, RZ, RZ, R5 ;  /* 0x000000ffff049224 */ /* 0x000fe200078e0005 */
[----:B------:R-:W-:-:S03]  /*3c60*/  DSETP.GEU.AND P2, PT, R78, R14, PT ;  /* 0x0000000e4e00722a */ /* 0x000fc60003f4e000 */
[----:B------:R-:W-:Y:S02]  /*3c70*/  DFMA R74, R80, R80, R74 ;  /* 0x00000050504a722b */ /* 0x000fe4000000004a */
[----:B------:R-:W-:Y:S02]  /*3c80*/  DADD R80, R54, R76 ;  /* 0x0000000036507229 */ /* 0x000fe4000000004c */
[----:B------:R-:W-:Y:S02]  /*3c90*/  DFMA R70, R72, R72, R70 ;  /* 0x000000484846722b */ /* 0x000fe40000000046 */
[----:B------:R-:W-:Y:S02]  /*3ca0*/  DADD R72, R60, R76 ;  /* 0x000000003c487229 */ /* 0x000fe4000000004c */
[----:B------:R-:W-:Y:S02]  /*3cb0*/  DADD R76, R26, R64 ;  /* 0x000000001a4c7229 */ /* 0x000fe40000000040 */
[----:B------:R-:W-:Y:S01]  /*3cc0*/  DFMA R74, R80, R80, R74 ;  /* 0x00000050504a722b */ /* 0x000fe2000000004a */
[----:B------:R-:W-:Y:S01]  /*3cd0*/  @!P2 IMAD.MOV.U32 R14, RZ, RZ, R78 ;  /* 0x000000ffff0ea224 */ /* 0x000fe200078e004e */
[----:B------:R-:W-:Y:S01]  /*3ce0*/  @!P2 MOV R4, R8 ;  /* 0x000000080004a202 */ /* 0x000fe20000000f00 */
[----:B------:R-:W-:Y:S01]  /*3cf0*/  @!P2 IMAD.MOV.U32 R15, RZ, RZ, R79 ;  /* 0x000000ffff0fa224 */ /* 0x000fe200078e004f */
[----:B------:R-:W-:Y:S01]  /*3d00*/  DFMA R70, R72, R72, R70 ;  /* 0x000000484846722b */ /* 0x000fe20000000046 */
[----:B------:R-:W-:Y:S01]  /*3d10*/  @!P2 IMAD.MOV.U32 R2, RZ, RZ, R85 ;  /* 0x000000ffff02a224 */ /* 0x000fe200078e0055 */
[----:B------:R-:W-:Y:S01]  /*3d20*/  DADD R72, R44, R66 ;  /* 0x000000002c487229 */ /* 0x000fe20000000042 */
[----:B------:R-:W-:Y:S01]  /*3d30*/  @!P2 IMAD.MOV.U32 R3, RZ, RZ, R9 ;  /* 0x000000ffff03a224 */ /* 0x000fe200078e0009 */
[----:B------:R-:W-:-:S02]  /*3d40*/  DADD R78, R48, R64 ;  /* 0x00000000304e7229 */ /* 0x000fc40000000040 */
[----:B------:R-:W-:-:S06]  /*3d50*/  DSETP.GEU.AND P3, PT, R74, R14, PT ;  /* 0x0000000e4a00722a */ /* 0x000fcc0003f6e000 */
[----:B------:R-:W-:-:S08]  /*3d60*/  DMUL R78, R78, R78 ;  /* 0x0000004e4e4e7228 */ /* 0x000fd00000000000 */
[----:B------:R-:W-:Y:S01]  /*3d70*/  @!P3 MOV R14, R74 ;  /* 0x0000004a000eb202 */ /* 0x000fe20000000f00 */
[----:B------:R-:W-:Y:S01]  /*3d80*/  @!P3 IMAD.MOV.U32 R15, RZ, RZ, R75 ;  /* 0x000000ffff0fb224 */ /* 0x000fe200078e004b */
[----:B------:R-:W-:Y:S01]  /*3d90*/  DMUL R74, R76, R76 ;  /* 0x0000004c4c4a7228 */ /* 0x000fe20000000000 */
[----:B------:R-:W-:Y:S01]  /*3da0*/  @!P3 MOV R2, R85 ;  /* 0x000000550002b202 */ /* 0x000fe20000000f00 */
[----:B------:R-:W-:Y:S02]  /*3db0*/  @!P3 IMAD.MOV.U32 R3, RZ, RZ, R9 ;  /* 0x000000ffff03b224 */ /* 0x000fe400078e0009 */
[----:B------:R-:W-:Y:S01]  /*3dc0*/  @!P3 IMAD.MOV.U32 R4, RZ, RZ, R7 ;  /* 0x000000ffff04b224 */ /* 0x000fe200078e0007 */
[----:B------:R-:W-:-:S03]  /*3dd0*/  DSETP.GEU.AND P4, PT, R70, R14, PT ;  /* 0x0000000e4600722a */ /* 0x000fc60003f8e000 */
[----:B------:R-:W-:Y:S02]  /*3de0*/  DFMA R76, R72, R72, R74 ;  /* 0x00000048484c722b */ /* 0x000fe4000000004a */
[----:B------:R-:W-:Y:S01]  /*3df0*/  DADD R72, R46, R68 ;  /* 0x000000002e487229 */ /* 0x000fe20000000044 */
[----:B------:R-:W0:Y:S07]  /*3e00*/  I2F.F64 R74, R0 ;  /* 0x00000000004a7312 */ /* 0x000e2e0000201c00 */
[----:B------:R-:W-:Y:S01]  /*3e10*/  DFMA R76, R72, R72, R76 ;  /* 0x00000048484c722b */ /* 0x000fe2000000004c */
[----:B------:R-:W-:Y:S01]  /*3e20*/  @!P4 MOV R14, R70 ;  /* 0x00000046000ec202 */ /* 0x000fe20000000f00 */
[----:B------:R-:W-:Y:S01]  /*3e30*/  @!P4 IMAD.MOV.U32 R15, RZ, RZ, R71 ;  /* 0x000000ffff0fc224 */ /* 0x000fe200078e0047 */
[--C-:B------:R-:W-:Y:S01]  /*3e40*/  DADD R72, R50, R66.reuse ;  /* 0x0000000032487229 */ /* 0x100fe20000000042 */
[----:B------:R-:W-:Y:S01]  /*3e50*/  @!P4 IMAD.MOV.U32 R2, RZ, RZ, R85 ;  /* 0x000000ffff02c224 */ /* 0x000fe200078e0055 */
[----:B------:R-:W-:Y:S01]  /*3e60*/  DADD R66, R56, R66 ;  /* 0x0000000038427229 */ /* 0x000fe20000000042 */
[----:B------:R-:W-:Y:S01]  /*3e70*/  @!P4 MOV R3, R9 ;  /* 0x000000090003c202 */ /* 0x000fe20000000f00 */
[----:B------:R-:W-:Y:S01]  /*3e80*/  @!P4 IMAD.MOV.U32 R4, RZ, RZ, R5 ;  /* 0x000000ffff04c224 */ /* 0x000fe200078e0005 */
[----:B------:R-:W-:-:S02]  /*3e90*/  DSETP.GEU.AND P5, PT, R76, R14, PT ;  /* 0x0000000e4c00722a */ /* 0x000fc40003fae000 */
[----:B0-----:R-:W-:Y:S02]  /*3ea0*/  DADD R70, R18, -R74 ;  /* 0x0000000012467229 */ /* 0x001fe4000000084a */
[----:B------:R-:W-:Y:S02]  /*3eb0*/  DFMA R74, R72, R72, R78 ;  /* 0x00000048484a722b */ /* 0x000fe4000000004e */
[----:B------:R-:W-:Y:S02]  /*3ec0*/  DADD R72, R54, R68 ;  /* 0x0000000036487229 */ /* 0x000fe40000000044 */
[----:B------:R-:W-:Y:S02]  /*3ed0*/  DADD R78, R52, R64 ;  /* 0x00000000344e7229 */ /* 0x000fe40000000040 */
[----:B------:R-:W-:Y:S02]  /*3ee0*/  DMUL R64, R70, R38 ;  /* 0x0000002646407228 */ /* 0x000fe40000000000 */
[----:B------:R-:W-:-:S02]  /*3ef0*/  DADD R68, R60, R68 ;  /* 0x000000003c447229 */ /* 0x000fc40000000044 */
[----:B------:R-:W-:Y:S01]  /*3f00*/  DFMA R74, R72, R72, R74 ;  /* 0x00000048484a722b */ /* 0x000fe2000000004a */
[----:B------:R-:W-:Y:S01]  /*3f10*/  @!P5 IMAD.MOV.U32 R14, RZ, RZ, R76 ;  /* 0x000000ffff0ed224 */ /* 0x000fe200078e004c */
[----:B------:R-:W-:Y:S01]  /*3f20*/  @!P5 MOV R15, R77 ;  /* 0x0000004d000fd202 */ /* 0x000fe20000000f00 */
[----:B------:R-:W-:Y:S01]  /*3f30*/  DMUL R78, R78, R78 ;  /* 0x0000004e4e4e7228 */ /* 0x000fe20000000000 */
[----:B------:R-:W-:Y:S01]  /*3f40*/  @!P5 IMAD.MOV.U32 R2, RZ, RZ, R85 ;  /* 0x000000ffff02d224 */ /* 0x000fe200078e0055 */
[----:B------:R-:W-:Y:S01]  /*3f50*/  DMUL R72, R36, R70 ;  /* 0x0000004624487228 */ /* 0x000fe20000000000 */
[----:B------:R-:W-:Y:S01]  /*3f60*/  @!P5 IMAD.MOV.U32 R3, RZ, RZ, R6 ;  /* 0x000000ffff03d224 */ /* 0x000fe200078e0006 */
[----:B------:R-:W-:Y:S01]  /*3f70*/  DFMA R76, R28, R24, R64 ;  /* 0x000000181c4c722b */ /* 0x000fe20000000040 */
[----:B------:R-:W-:Y:S01]  /*3f80*/  @!P5 MOV R4, R8 ;  /* 0x000000080004d202 */ /* 0x000fe20000000f00 */
[----:B------:R-:W-:Y:S02]  /*3f90*/  DSETP.GEU.AND P6, PT, R74, R14, PT ;  /* 0x0000000e4a00722a */ /* 0x000fe40003fce000 */
[----:B------:R-:W-:-:S02]  /*3fa0*/  DFMA R66, R66, R66, R78 ;  /* 0x000000424242722b */ /* 0x000fc4000000004e */
[----:B------:R-:W-:Y:S02]  /*3fb0*/  DFMA R78, R34, R24, R72 ;  /* 0x00000018224e722b */ /* 0x000fe40000000048 */
[----:B------:R-:W-:Y:S02]  /*3fc0*/  DADD R80, R26, R76 ;  /* 0x000000001a507229 */ /* 0x000fe4000000004c */
[----:B------:R-:W-:Y:S02]  /*3fd0*/  DMUL R70, R70, R32 ;  /* 0x0000002046467228 */ /* 0x000fe40000000000 */
[----:B------:R-:W-:Y:S02]  /*3fe0*/  DFMA R66, R68, R68, R66 ;  /* 0x000000444442722b */ /* 0x000fe40000000042 */
[----:B------:R-:W-:Y:S02]  /*3ff0*/  DADD R68, R44, R78 ;  /* 0x000000002c447229 */ /* 0x000fe4000000004e */
[----:B------:R-:W-:Y:S01]  /*4000*/  @!P6 IMAD.MOV.U32 R14, RZ, RZ, R74 ;  /* 0x000000ffff0ee224 */ /* 0x000fe200078e004a */
[----:B------:R-:W-:Y:S01]  /*4010*/  DMUL R80, R80, R80 ;  /* 0x0000005050507228 */ /* 0x000fe20000000000 */
[----:B------:R-:W-:Y:S01]  /*4020*/  @!P6 IMAD.MOV.U32 R15, RZ, RZ, R75 ;  /* 0x000000ffff0fe224 */ /* 0x000fe200078e004b */
[----:B------:R-:W-:Y:S01]  /*4030*/  DFMA R24, R24, R30, R70 ;  /* 0x0000001e1818722b */ /* 0x000fe20000000046 */
[----:B------:R-:W-:Y:S01]  /*4040*/  @!P6 MOV R2, R85 ;  /* 0x000000550002e202 */ /* 0x000fe20000000f00 */
[--C-:B------:R-:W-:Y:S01]  /*4050*/  DADD R74, R48, R76.reuse ;  /* 0x00000000304a7229 */ /* 0x100fe2000000004c */
[----:B------:R-:W-:Y:S01]  /*4060*/  @!P6 IMAD.MOV.U32 R3, RZ, RZ, R6 ;  /* 0x000000ffff03e224 */ /* 0x000fe200078e0006 */
[----:B------:R-:W-:Y:S01]  /*4070*/  DADD R76, R52, R76 ;  /* 0x00000000344c7229 */ /* 0x000fe2000000004c */
[----:B------:R-:W-:Y:S01]  /*4080*/  @!P6 IMAD.MOV.U32 R4, RZ, RZ, R7 ;  /* 0x000000ffff04e224 */ /* 0x000fe200078e0007 */
[----:B------:R-:W-:-:S02]  /*4090*/  DSETP.GEU.AND P0, PT, R66, R14, PT ;  /* 0x0000000e4200722a */ /* 0x000fc40003f0e000 */
[----:B------:R-:W-:Y:S02]  /*40a0*/  DFMA R68, R68, R68, R80 ;  /* 0x000000444444722b */ /* 0x000fe40000000050 */
[----:B------:R-:W-:Y:S02]  /*40b0*/  DADD R80, R46, R24 ;  /* 0x000000002e507229 */ /* 0x000fe40000000018 */
[----:B------:R-:W-:-:S06]  /*40c0*/  DMUL R74, R74, R74 ;  /* 0x0000004a4a4a7228 */ /* 0x000fcc0000000000 */
[----:B------:R-:W-:Y:S02]  /*40d0*/  DFMA R68, R80, R80, R68 ;  /* 0x000000505044722b */ /* 0x000fe40000000044 */
[----:B------:R-:W-:Y:S01]  /*40e0*/  @!P0 MOV R14, R66 ;  /* 0x00000042000e8202 */ /* 0x000fe20000000f00 */
[----:B------:R-:W-:Y:S01]  /*40f0*/  @!P0 IMAD.MOV.U32 R15, RZ, RZ, R67 ;  /* 0x000000ffff0f8224 */ /* 0x000fe200078e0043 */
[----:B------:R-:W-:Y:S01]  /*4100*/  DADD R80, R50, R78 ;  /* 0x0000000032507229 */ /* 0x000fe2000000004e */
[----:B------:R-:W-:Y:S01]  /*4110*/  @!P0 IMAD.MOV.U32 R2, RZ, RZ, R85 ;  /* 0x000000ffff028224 */ /* 0x000fe200078e0055 */
[----:B------:R-:W-:Y:S01]  /*4120*/  DADD R66, R54, R24 ;  /* 0x0000000036427229 */ /* 0x000fe20000000018 */
[----:B------:R-:W-:Y:S01]  /*4130*/  @!P0 MOV R3, R6 ;  /* 0x0000000600038202 */ /* 0x000fe20000000f00 */
[----:B------:R-:W-:Y:S01]  /*4140*/  DADD R78, R56, R78 ;  /* 0x00000000384e7229 */ /* 0x000fe2000000004e */
[----:B------:R-:W-:Y:S01]  /*4150*/  @!P0 IMAD.MOV.U32 R4, RZ, RZ, R5 ;  /* 0x000000ffff048224 */ /* 0x000fe200078e0005 */
[----:B------:R-:W-:-:S02]  /*4160*/  DSETP.GEU.AND P1, PT, R68, R14, PT ;  /* 0x0000000e4400722a */ /* 0x000fc40003f2e000 */
[----:B------:R-:W-:Y:S02]  /*4170*/  DFMA R80, R80, R80, R74 ;  /* 0x000000505050722b */ /* 0x000fe4000000004a */
[----:B------:R-:W-:Y:S02]  /*4180*/  DADD R74, R60, R24 ;  /* 0x000000003c4a7229 */ /* 0x000fe40000000018 */
[C-C-:B------:R-:W-:Y:S02]  /*4190*/  DFMA R24, R34.reuse, R58, R72.reuse ;  /* 0x0000003a2218722b */ /* 0x140fe40000000048 */
[----:B------:R-:W-:Y:S02]  /*41a0*/  DFMA R72, R34, R62, R72 ;  /* 0x0000003e2248722b */ /* 0x000fe40000000048 */
[----:B------:R-:W-:Y:S02]  /*41b0*/  DFMA R80, R66, R66, R80 ;  /* 0x000000424250722b */ /* 0x000fe40000000050 */
[----:B------:R-:W-:-:S02]  /*41c0*/  DFMA R66, R28, R58, R64 ;  /* 0x0000003a1c42722b */ /* 0x000fc40000000040 */
[----:B------:R-:W-:Y:S01]  /*41d0*/  @!P1 IMAD.MOV.U32 R14, RZ, RZ, R68 ;  /* 0x000000ffff0e9224 */ /* 0x000fe200078e0044 */
[----:B------:R-:W-:Y:S01]  /*41e0*/  @!P1 MOV R15, R69 ;  /* 0x00000045000f9202 */ /* 0x000fe20000000f00 */
[----:B------:R-:W-:Y:S01]  /*41f0*/  DMUL R68, R76, R76 ;  /* 0x0000004c4c447228 */ /* 0x000fe20000000000 */
[----:B------:R-:W-:Y:S01]  /*4200*/  @!P1 IMAD.MOV.U32 R2, RZ, RZ, R0 ;  /* 0x000000ffff029224 */ /* 0x000fe200078e0000 */
[----:B------:R-:W-:Y:S01]  /*4210*/  DFMA R58, R58, R30, R70 ;  /* 0x0000001e3a3a722b */ /* 0x000fe20000000046 */
[----:B------:R-:W-:Y:S01]  /*4220*/  @!P1 IMAD.MOV.U32 R3, RZ, RZ, R84 ;  /* 0x000000ffff039224 */ /* 0x000fe200078e0054 */
[----:B------:R-:W-:Y:S01]  /*4230*/  DADD R76, R26, R66 ;  /* 0x000000001a4c7229 */ /* 0x000fe20000000042 */
[----:B------:R-:W-:Y:S01]  /*4240*/  @!P1 MOV R4, R8 ;  /* 0x0000000800049202 */ /* 0x000fe20000000f00 */
[----:B------:R-:W-:Y:S02]  /*4250*/  DSETP.GEU.AND P2, PT, R80, R14, PT ;  /* 0x0000000e5000722a */ /* 0x000fe40003f4e000 */
[----:B------:R-:W-:-:S02]  /*4260*/  DFMA R68, R78, R78, R68 ;  /* 0x0000004e4e44722b */ /* 0x000fc40000000044 */
[----:B------:R-:W-:Y:S02]  /*4270*/  DFMA R64, R28, R62, R64 ;  /* 0x0000003e1c40722b */ /* 0x000fe40000000040 */
[----:B------:R-:W-:Y:S02]  /*4280*/  DMUL R76, R76, R76 ;  /* 0x0000004c4c4c7228 */ /* 0x000fe40000000000 */
[----:B------:R-:W-:Y:S02]  /*4290*/  DFMA R62, R62, R30, R70 ;  /* 0x0000001e3e3e722b */ /* 0x000fe40000000046 */
[----:B------:R-:W-:Y:S02]  /*42a0*/  DFMA R68, R74, R74, R68 ;  /* 0x0000004a4a44722b */ /* 0x000fe40000000044 */
[----:B------:R-:W-:Y:S02]  /*42b0*/  DADD R74, R44, R24 ;  /* 0x000000002c4a7229 */ /* 0x000fe40000000018 */
[----:B------:R-:W-:Y:S01]  /*42c0*/  @!P2 IMAD.MOV.U32 R14, RZ, RZ, R80 ;  /* 0x000000ffff0ea224 */ /* 0x000fe200078e0050 */
[----:B------:R-:W-:Y:S01]  /*42d0*/  DADD R26, R26, R64 ;  /* 0x000000001a1a7229 */ /* 0x000fe20000000040 */
[----:B------:R-:W-:Y:S01]  /*42e0*/  @!P2 IMAD.MOV.U32 R15, RZ, RZ, R81 ;  /* 0x000000ffff0fa224 */ /* 0x000fe200078e0051 */
[----:B------:R-:W-:Y:S01]  /*42f0*/  DADD R44, R44, R72 ;  /* 0x000000002c2c7229 */ /* 0x000fe20000000048 */
[----:B------:R-:W-:Y:S01]  /*4300*/  @!P2 IMAD.MOV.U32 R3, RZ, RZ, R84 ;  /* 0x000000ffff03a224 */ /* 0x000fe200078e0054 */
[----:B------:R-:W-:Y:S01]  /*4310*/  @!P2 MOV R4, R7 ;  /* 0x000000070004a202 */ /* 0x000fe20000000f00 */
[----:B------:R-:W-:Y:S01]  /*4320*/  DFMA R78, R74, R74, R76 ;  /* 0x0000004a4a4e722b */ /* 0x000fe2000000004c */
[----:B------:R-:W-:Y:S01]  /*4330*/  @!P2 IMAD.MOV.U32 R2, RZ, RZ, R0 ;  /* 0x000000ffff02a224 */ /* 0x000fe200078e0000 */
[----:B------:R-:W-:-:S02]  /*4340*/  DSETP.GEU.AND P3, PT, R68, R14, PT ;  /* 0x0000000e4400722a */ /* 0x000fc40003f6e000 */
[----:B------:R-:W-:Y:S02]  /*4350*/  DADD R74, R46, R58 ;  /* 0x000000002e4a7229 */ /* 0x000fe4000000003a */
[----:B------:R-:W-:Y:S02]  /*4360*/  DADD R76, R48, R66 ;  /* 0x00000000304c7229 */ /* 0x000fe40000000042 */
[----:B------:R-:W-:Y:S02]  /*4370*/  DMUL R26, R26, R26 ;  /* 0x0000001a1a1a7228 */ /* 0x000fe40000000000 */
[----:B------:R-:W-:Y:S02]  /*4380*/  DADD R46, R46, R62 ;  /* 0x000000002e2e7229 */ /* 0x000fe4000000003e */
[----:B------:R-:W-:Y:S02]  /*4390*/  DFMA R74, R74, R74, R78 ;  /* 0x0000004a4a4a722b */ /* 0x000fe4000000004e */
[----:B------:R-:W-:-:S02]  /*43a0*/  DADD R78, R50, R24 ;  /* 0x00000000324e7229 */ /* 0x000fc40000000018 */
[----:B------:R-:W-:Y:S01]  /*43b0*/  @!P3 MOV R14, R68 ;  /* 0x00000044000eb202 */ /* 0x000fe20000000f00 */
[----:B------:R-:W-:Y:S01]  /*43c0*/  @!P3 IMAD.MOV.U32 R15, RZ, RZ, R69 ;  /* 0x000000ffff0fb224 */ /* 0x000fe200078e0045 */
[----:B------:R-:W-:Y:S01]  /*43d0*/  DMUL R76, R76, R76 ;  /* 0x0000004c4c4c7228 */ /* 0x000fe20000000000 */
[----:B------:R-:W-:Y:S01]  /*43e0*/  @!P3 IMAD.MOV.U32 R3, RZ, RZ, R84 ;  /* 0x000000ffff03b224 */ /* 0x000fe200078e0054 */
[----:B------:R-:W-:Y:S01]  /*43f0*/  DADD R68, R52, R66 ;  /* 0x0000000034447229 */ /* 0x000fe20000000042 */
[----:B------:R-:W-:Y:S01]  /*4400*/  @!P3 IMAD.MOV.U32 R2, RZ, RZ, R0 ;  /* 0x000000ffff02b224 */ /* 0x000fe200078e0000 */
[----:B------:R-:W-:Y:S01]  /*4410*/  DADD R24, R56, R24 ;  /* 0x0000000038187229 */ /* 0x000fe20000000018 */
[----:B------:R-:W-:Y:S01]  /*4420*/  @!P3 IMAD.MOV.U32 R4, RZ, RZ, R5 ;  /* 0x000000ffff04b224 */ /* 0x000fe200078e0005 */
[----:B------:R-:W-:Y:S02]  /*4430*/  DSETP.GEU.AND P4, PT, R74, R14, PT ;  /* 0x0000000e4a00722a */ /* 0x000fe40003f8e000 */
[----:B------:R-:W-:-:S02]  /*4440*/  DFMA R78, R78, R78, R76 ;  /* 0x0000004e4e4e722b */ /* 0x000fc4000000004c */
[----:B------:R-:W-:Y:S02]  /*4450*/  DADD R76, R54, R58 ;  /* 0x00000000364c7229 */ /* 0x000fe4000000003a */
[----:B------:R-:W-:Y:S02]  /*4460*/  DMUL R68, R68, R68 ;  /* 0x0000004444447228 */ /* 0x000fe40000000000 */
[----:B------:R-:W-:Y:S02]  /*4470*/  DFMA R26, R44, R44, R26 ;  /* 0x0000002c2c1a722b */ /* 0x000fe4000000001a */
[----:B------:R-:W-:Y:S02]  /*4480*/  DADD R48, R48, R64 ;  /* 0x0000000030307229 */ /* 0x000fe40000000040 */
[----:B------:R-:W-:Y:S02]  /*4490*/  DFMA R66, R76, R76, R78 ;  /* 0x0000004c4c42722b */ /* 0x000fe4000000004e */
[----:B------:R-:W-:Y:S01]  /*44a0*/  @!P4 IMAD.MOV.U32 R14, RZ, RZ, R74 ;  /* 0x000000ffff0ec224 */ /* 0x000fe200078e004a */
[----:B------:R-:W-:Y:S01]  /*44b0*/  @!P4 MOV R15, R75 ;  /* 0x0000004b000fc202 */ /* 0x000fe20000000f00 */
[----:B------:R-:W-:Y:S01]  /*44c0*/  DFMA R68, R24, R24, R68 ;  /* 0x000000181844722b */ /* 0x000fe20000000044 */
[----:B------:R-:W-:Y:S01]  /*44d0*/  @!P4 MOV R2, R0 ;  /* 0x000000000002c202 */ /* 0x000fe20000000f00 */
[----:B------:R-:W-:Y:S01]  /*44e0*/  DADD R24, R60, R58 ;  /* 0x000000003c187229 */ /* 0x000fe2000000003a */
[----:B------:R-:W-:Y:S01]  /*44f0*/  @!P4 IMAD.MOV.U32 R3, RZ, RZ, R9 ;  /* 0x000000ffff03c224 */ /* 0x000fe200078e0009 */
[----:B------:R-:W-:Y:S01]  /*4500*/  DFMA R26, R46, R46, R26 ;  /* 0x0000002e2e1a722b */ /* 0x000fe2000000001a */
[----:B------:R-:W-:Y:S01]  /*4510*/  @!P4 IMAD.MOV.U32 R4, RZ, RZ, R8 ;  /* 0x000000ffff04c224 */ /* 0x000fe200078e0008 */
[----:B------:R-:W-:-:S02]  /*4520*/  DSETP.GEU.AND P5, PT, R66, R14, PT ;  /* 0x0000000e4200722a */ /* 0x000fc40003fae000 */
[----:B------:R-:W-:Y:S02]  /*4530*/  DADD R50, R50, R72 ;  /* 0x0000000032327229 */ /* 0x000fe40000000048 */
[----:B------:R-:W-:Y:S02]  /*4540*/  DFMA R24, R24, R24, R68 ;  /* 0x000000181818722b */ /* 0x000fe40000000044 */
[----:B------:R-:W-:Y:S02]  /*4550*/  DMUL R48, R48, R48 ;  /* 0x0000003030307228 */ /* 0x000fe40000000000 */
[----:B------:R-:W-:Y:S02]  /*4560*/  DADD R54, R54, R62 ;  /* 0x0000000036367229 */ /* 0x000fe4000000003e */
[----:B------:R-:W-:Y:S02]  /*4570*/  DADD R52, R52, R64 ;  /* 0x0000000034347229 */ /* 0x000fe40000000040 */
[----:B------:R-:W-:-:S02]  /*4580*/  DADD R56, R56, R72 ;  /* 0x0000000038387229 */ /* 0x000fc40000000048 */
[----:B------:R-:W-:Y:S01]  /*4590*/  @!P5 IMAD.MOV.U32 R14, RZ, RZ, R66 ;  /* 0x000000ffff0ed224 */ /* 0x000fe200078e0042 */
[----:B------:R-:W-:Y:S01]  /*45a0*/  DFMA R48, R50, R50, R48 ;  /* 0x000000323230722b */ /* 0x000fe20000000030 */
[----:B------:R-:W-:Y:S01]  /*45b0*/  @!P5 IMAD.MOV.U32 R15, RZ, RZ, R67 ;  /* 0x000000ffff0fd224 */ /* 0x000fe200078e0043 */
[----:B------:R-:W-:Y:S01]  /*45c0*/  DADD R60, R60, R62 ;  /* 0x000000003c3c7229 */ /* 0x000fe2000000003e */
[----:B------:R-:W-:Y:S01]  /*45d0*/  @!P5 MOV R2, R0 ;  /* 0x000000000002d202 */ /* 0x000fe20000000f00 */
[----:B------:R-:W-:Y:S01]  /*45e0*/  DMUL R52, R52, R52 ;  /* 0x0000003434347228 */ /* 0x000fe20000000000 */
[----:B------:R-:W-:Y:S02]  /*45f0*/  @!P5 IMAD.MOV.U32 R3, RZ, RZ, R9 ;  /* 0x000000ffff03d224 */ /* 0x000fe400078e0009 */
[----:B------:R-:W-:Y:S01]  /*4600*/  DSETP.GEU.AND P6, PT, R24, R14, PT ;  /* 0x0000000e1800722a */ /* 0x000fe20003fce000 */
[----:B------:R-:W-:Y:S01]  /*4610*/  @!P5 IMAD.MOV.U32 R4, RZ, RZ, R7 ;  /* 0x000000ffff04d224 */ /* 0x000fe200078e0007 */
[----:B------:R-:W-:-:S03]  /*4620*/  DFMA R48, R54, R54, R48 ;  /* 0x000000363630722b */ /* 0x000fc60000000030 */
[----:B------:R-:W-:-:S08]  /*4630*/  DFMA R52, R56, R56, R52 ;  /* 0x000000383834722b */ /* 0x000fd00000000034 */
[----:B------:R-:W-:Y:S01]  /*4640*/  DFMA R52, R60, R60, R52 ;  /* 0x0000003c3c34722b */ /* 0x000fe20000000034 */
[----:B------:R-:W-:Y:S01]  /*4650*/  @!P6 MOV R14, R24 ;  /* 0x00000018000ee202 */ /* 0x000fe20000000f00 */
[----:B------:R-:W-:Y:S01]  /*4660*/  @!P6 IMAD.MOV.U32 R15, RZ, RZ, R25 ;  /* 0x000000ffff0fe224 */ /* 0x000fe200078e0019 */
[----:B------:R-:W-:Y:S01]  /*4670*/  @!P6 MOV R2, R0 ;  /* 0x000000000002e202 */ /* 0x000fe20000000f00 */
[----:B------:R-:W-:Y:S02]  /*4680*/  @!P6 IMAD.MOV.U32 R3, RZ, RZ, R9 ;  /* 0x000000ffff03e224 */ /* 0x000fe400078e0009 */
[----:B------:R-:W-:Y:S02]  /*4690*/  @!P6 IMAD.MOV.U32 R4, RZ, RZ, R5 ;  /* 0x000000ffff04e224 */ /* 0x000fe400078e0005 */
[----:B------:R-:W-:-:S14]  /*46a0*/  DSETP.GEU.AND P0, PT, R26, R14, PT ;  /* 0x0000000e1a00722a */ /* 0x000fdc0003f0e000 */
[----:B------:R-:W-:Y:S01]  /*46b0*/  @!P0 IMAD.MOV.U32 R14, RZ, RZ, R26 ;  /* 0x000000ffff0e8224 */ /* 0x000fe200078e001a */
[----:B------:R-:W-:Y:S01]  /*46c0*/  @!P0 MOV R15, R27 ;  /* 0x0000001b000f8202 */ /* 0x000fe20000000f00 */
[----:B------:R-:W-:Y:S01]  /*46d0*/  @!P0 IMAD.MOV.U32 R3, RZ, RZ, R6 ;  /* 0x000000ffff038224 */ /* 0x000fe200078e0006 */
[----:B------:R-:W-:Y:S01]  /*46e0*/  @!P0 MOV R2, R0 ;  /* 0x0000000000028202 */ /* 0x000fe20000000f00 */
[----:B------:R-:W-:-:S03]  /*46f0*/  @!P0 IMAD.MOV.U32 R4, RZ, RZ, R8 ;  /* 0x000000ffff048224 */ /* 0x000fc600078e0008 */
[----:B------:R-:W-:-:S14]  /*4700*/  DSETP.GEU.AND P1, PT, R48, R14, PT ;  /* 0x0000000e3000722a */ /* 0x000fdc0003f2e000 */
[----:B------:R-:W-:Y:S01]  /*4710*/  @!P1 MOV R14, R48 ;  /* 0x00000030000e9202 */ /* 0x000fe20000000f00 */
[----:B------:R-:W-:Y:S01]  /*4720*/  @!P1 IMAD.MOV.U32 R15, RZ, RZ, R49 ;  /* 0x000000ffff0f9224 */ /* 0x000fe200078e0031 */
[----:B------:R-:W-:Y:S01]  /*4730*/  @!P1 MOV R2, R0 ;  /* 0x0000000000029202 */ /* 0x000fe20000000f00 */
[----:B------:R-:W-:Y:S02]  /*4740*/  @!P1 IMAD.MOV.U32 R3, RZ, RZ, R6 ;  /* 0x000000ffff039224 */ /* 0x000fe400078e0006 */
[----:B------:R-:W-:Y:S02]  /*4750*/  @!P1 IMAD.MOV.U32 R4, RZ, RZ, R7 ;  /* 0x000000ffff049224 */ /* 0x000fe400078e0007 */
[----:B------:R-:W-:-:S14]  /*4760*/  DSETP.GEU.AND P2, PT, R52, R14, PT ;  /* 0x0000000e3400722a */ /* 0x000fdc0003f4e000 */
[----:B------:R-:W-:Y:S01]  /*4770*/  @!P2 MOV R2, R0 ;  /* 0x000000000002a202 */ /* 0x000fe20000000f00 */
[----:B------:R-:W-:Y:S02]  /*4780*/  @!P2 IMAD.MOV.U32 R3, RZ, RZ, R6 ;  /* 0x000000ffff03a224 */ /* 0x000fe400078e0006 */
[----:B------:R-:W-:-:S07]  /*4790*/  @!P2 IMAD.MOV.U32 R4, RZ, RZ, R5 ;  /* 0x000000ffff04a224 */ /* 0x000fce00078e0005 */
.L_x_56:
[----:B------:R-:W0:Y:S08]  /*47a0*/  I2F.F64 R8, R3 ;  /* 0x0000000300087312 */ /* 0x000e300000201c00 */
[----:B------:R-:W1:Y:S01]  /*47b0*/  I2F.F64 R6, R2 ;  /* 0x0000000200067312 */ /* 0x000e620000201c00 */
[----:B0-----:R-:W-:-:S07]  /*47c0*/  DADD R8, R20, -R8 ;  /* 0x0000000014087229 */ /* 0x001fce0000000808 */
[----:B------:R-:W0:Y:S01]  /*47d0*/  I2F.F64 R14, R4 ;  /* 0x00000004000e7312 */ /* 0x000e220000201c00 */
[----:B-1----:R-:W-:Y:S02]  /*47e0*/  DADD R6, R18, -R6 ;  /* 0x0000000012067229 */ /* 0x002fe40000000806 */
[-C--:B------:R-:W-:Y:S01]  /*47f0*/  DMUL R28, R28, R8.reuse ;  /* 0x000000081c1c7228 */ /* 0x080fe20000000000 */
[----:B------:R-:W1:Y:S01]  /*4800*/  LDC.64 R18, c[0x0][0x3a0] ;  /* 0x0000e800ff127b82 */ /* 0x000e620000000a00 */
[----:B------:R-:W-:Y:S02]  /*4810*/  DMUL R34, R34, R8 ;  /* 0x0000000822227228 */ /* 0x000fe40000000000 */
[----:B------:R-:W-:Y:S02]  /*4820*/  DMUL R8, R8, R30 ;  /* 0x0000001e08087228 */ /* 0x000fe40000000000 */
[----:B0-----:R-:W-:Y:S02]  /*4830*/  DADD R14, R22, -R14 ;  /* 0x00000000160e7229 */ /* 0x001fe4000000080e */
[----:B------:R-:W-:-:S02]  /*4840*/  DFMA R28, R6, R38, R28 ;  /* 0x00000026061c722b */ /* 0x000fc4000000001c */
[----:B------:R-:W-:Y:S02]  /*4850*/  DFMA R34, R36, R6, R34 ;  /* 0x000000062422722b */ /* 0x000fe40000000022 */
[----:B------:R-:W-:-:S04]  /*4860*/  DFMA R8, R6, R32, R8 ;  /* 0x000000200608722b */ /* 0x000fc80000000008 */
[----:B------:R-:W-:Y:S02]  /*4870*/  DFMA R28, R14, R42, R28 ;  /* 0x0000002a0e1c722b */ /* 0x000fe4000000001c */
[----:B------:R-:W-:Y:S02]  /*4880*/  DFMA R34, R40, R14, R34 ;  /* 0x0000000e2822722b */ /* 0x000fe40000000022 */
[----:B------:R-:W-:-:S04]  /*4890*/  DFMA R20, R14, R16, R8 ;  /* 0x000000100e14722b */ /* 0x000fc80000000008 */
[----:B------:R-:W-:-:S08]  /*48a0*/  DMUL R6, R28, R28 ;  /* 0x0000001c1c067228 */ /* 0x000fd00000000000 */
[----:B------:R-:W-:-:S08]  /*48b0*/  DFMA R6, R34, R34, R6 ;  /* 0x000000222206722b */ /* 0x000fd00000000006 */
[----:B------:R-:W-:Y:S02]  /*48c0*/  DFMA R24, R20, R20, R6 ;  /* 0x000000141418722b */ /* 0x000fe40000000006 */
[----:B-1----:R-:W-:-:S06]  /*48d0*/  DMUL R6, R18, R18 ;  /* 0x0000001212067228 */ /* 0x002fcc0000000000 */
[----:B------:R-:W-:-:S06]  /*48e0*/  DSETP.GT.AND P0, PT, R24, RZ, PT ;  /* 0x000000ff1800722a */ /* 0x000fcc0003f04000 */
[----:B------:R-:W-:-:S14]  /*48f0*/  DSETP.GEU.OR P0, PT, R24, R6, !P0 ;  /* 0x000000061800722a */ /* 0x000fdc000470e400 */
[----:B------:R-:W-:Y:S05]  /*4900*/  @P0 EXIT ;  /* 0x000000000000094d */ /* 0x000fea0003800000 */
[----:B------:R-:W0:Y:S02]  /*4910*/  LDC.64 R6, c[0x0][0x3a8] ;  /* 0x0000ea00ff067b82 */ /* 0x000e240000000a00 */
[----:B0-----:R0:W5:Y:S01]  /*4920*/  LDG.E.64 R8, desc[UR10][R6.64] ;  /* 0x0000000a06087981 */ /* 0x001162000c1e1b00 */
[----:B------:R-:W-:Y:S01]  /*4930*/  BSSY B0, `(.L_x_57) ;  /* 0x000000e000007945 */ /* 0x000fe20003800000 */
.L_x_58:
[----:B-----5:R-:W-:Y:S01]  /*4940*/  IADD3 R18, P0, PT, R8, 0x1, RZ ;  /* 0x0000000108127810 */ /* 0x020fe20007f1e0ff */
[----:B------:R-:W-:Y:S01]  /*4950*/  IMAD.MOV.U32 R16, RZ, RZ, R8 ;  /* 0x000000ffff107224 */ /* 0x000fe200078e0008 */
[----:B------:R-:W-:Y:S05]  /*4960*/  YIELD ;  /* 0x0000000000007946 */ /* 0x000fea0003800000 */
[----:B------:R-:W-:Y:S01]  /*4970*/  IADD3.X R19, PT, PT, RZ, R9, RZ, P0, !PT ;  /* 0x00000009ff137210 */ /* 0x000fe200007fe4ff */
[----:B------:R-:W-:-:S05]  /*4980*/  IMAD.MOV.U32 R17, RZ, RZ, R9 ;  /* 0x000000ffff117224 */ /* 0x000fca00078e0009 */
[----:B------:R-:W2:Y:S01]  /*4990*/  ATOMG.E.CAS.64.STRONG.GPU PT, R14, [R6], R16, R18 ;  /* 0x00000010060e73a9 */ /* 0x000ea200001ee512 */
[----:B------:R-:W-:Y:S01]  /*49a0*/  MOV R0, R8 ;  /* 0x0000000800007202 */ /* 0x000fe20000000f00 */
[----:B------:R-:W-:Y:S01]  /*49b0*/  IMAD.MOV.U32 R5, RZ, RZ, R9 ;  /* 0x000000ffff057224 */ /* 0x000fe200078e0009 */
[----:B--2---:R-:W-:Y:S01]  /*49c0*/  ISETP.NE.U32.AND P0, PT, R8, R14, PT ;  /* 0x0000000e0800720c */ /* 0x004fe20003f05070 */
[----:B------:R-:W-:-:S03]  /*49d0*/  IMAD.MOV.U32 R8, RZ, RZ, R14 ;  /* 0x000000ffff087224 */ /* 0x000fc600078e000e */
[-C--:B------:R-:W-:Y:S02]  /*49e0*/  ISETP.NE.AND.EX P0, PT, R9, R15.reuse, PT, P0 ;  /* 0x0000000f0900720c */ /* 0x080fe40003f05300 */
[----:B------:R-:W-:-:S11]  /*49f0*/  MOV R9, R15 ;  /* 0x0000000f00097202 */ /* 0x000fd60000000f00 */
[----:B------:R-:W-:Y:S05]  /*4a00*/  @P0 BRA `(.L_x_58) ;  /* 0xfffffffc00cc0947 */ /* 0x000fea000383ffff */
[----:B------:R-:W-:Y:S05]  /*4a10*/  BSYNC B0 ;  /* 0x0000000000007941 */ /* 0x000fea0003800000 */
.L_x_57:
[----:B------:R-:W0:Y:S01]  /*4a20*/  LDCU.64 UR8, c[0x0][0x3b0] ;  /* 0x00007600ff0877ac */ /* 0x000e220008000a00 */
[----:B------:R-:W1:Y:S01]  /*4a30*/  LDCU.U8 UR4, c[0x0][0x3d0] ;  /* 0x00007a00ff0477ac */ /* 0x000e620008000000 */
[----:B------:R-:W2:Y:S01]  /*4a40*/  LDCU.S8 UR6, c[0x0][0x3d1] ;  /* 0x00007a20ff0677ac */ /* 0x000ea20008000200 */
[----:B------:R-:W3:Y:S01]  /*4a50*/  LDCU.S8 UR5, c[0x0][0x3d2] ;  /* 0x00007a40ff0577ac */ /* 0x000ee20008000200 */
[----:B0-----:R-:W-:-:S04]  /*4a60*/  LEA R6, P0, R0, UR8, 0x4 ;  /* 0x0000000800067c11 */ /* 0x001fc8000f8020ff */
[----:B------:R-:W-:Y:S01]  /*4a70*/  LEA.HI.X R7, R0, UR9, R5, 0x4, P0 ;  /* 0x0000000900077c11 */ /* 0x000fe200080f2405 */
[----:B-1----:R-:W-:Y:S01]  /*4a80*/  UPRMT UR4, UR4, 0x8880, URZ ;  /* 0x0000888004047896 */ /* 0x002fe200080000ff */
[----:B--2---:R-:W-:-:S03]  /*4a90*/  ISETP.NE.AND P0, PT, RZ, UR6, PT ;  /* 0x00000006ff007c0c */ /* 0x004fc6000bf05270 */
[----:B------:R0:W-:Y:S01]  /*4aa0*/  STG.E.64 desc[UR10][R6.64], R12 ;  /* 0x0000000c06007986 */ /* 0x0001e2000c101b0a */
[----:B------:R-:W-:Y:S02]  /*4ab0*/  UISETP.NE.AND UP0, UPT, UR4, URZ, UPT ;  /* 0x000000ff0400728c */ /* 0x000fe4000bf05270 */
[----:B---3--:R-:W-:Y:S01]  /*4ac0*/  UISETP.NE.AND UP1, UPT, UR5, URZ, UPT ;  /* 0x000000ff0500728c */ /* 0x008fe2000bf25270 */
[----:B------:R0:W-:Y:S06]  /*4ad0*/  STG.E.64 desc[UR10][R6.64+0x8], R10 ;  /* 0x0000080a06007986 */ /* 0x0001ec000c101b0a */
[----:B------:R-:W-:Y:S05]  /*4ae0*/  BRA.U !UP0, `(.L_x_59) ;  /* 0x0000000108287547 */ /* 0x000fea000b800000 */
[----:B0-----:R-:W0:Y:S01]  /*4af0*/  LDC.64 R6, c[0x0][0x3b8] ;  /* 0x0000ee00ff067b82 */ /* 0x001e220000000a00 */
[----:B------:R-:W-:Y:S01]  /*4b00*/  IMAD R9, R5, 0xc, RZ ;  /* 0x0000000c05097824 */ /* 0x000fe200078e02ff */
[----:B------:R-:W-:Y:S01]  /*4b10*/  IADD3 R3, PT, PT, -R3, RZ, RZ ;  /* 0x000000ff03037210 */ /* 0x000fe20007ffe1ff */
[----:B------:R-:W-:Y:S02]  /*4b20*/  IMAD.MOV R11, RZ, RZ, -R4 ;  /* 0x000000ffff0b7224 */ /* 0x000fe400078e0a04 */
[----:B0-----:R-:W-:-:S04]  /*4b30*/  IMAD.WIDE.U32 R6, R0, 0xc, R6 ;  /* 0x0000000c00067825 */ /* 0x001fc800078e0006 */
[----:B------:R-:W-:Y:S02]  /*4b40*/  IMAD.IADD R7, R7, 0x1, R9 ;  /* 0x0000000107077824 */ /* 0x000fe400078e0209 */
[----:B------:R-:W-:-:S03]  /*4b50*/  IMAD.MOV R9, RZ, RZ, -R2 ;  /* 0x000000ffff097224 */ /* 0x000fc600078e0a02 */
[----:B------:R1:W-:Y:S04]  /*4b60*/  STG.E desc[UR10][R6.64+0x4], R3 ;  /* 0x0000040306007986 */ /* 0x0003e8000c10190a */
[----:B------:R1:W-:Y:S04]  /*4b70*/  STG.E desc[UR10][R6.64], R9 ;  /* 0x0000000906007986 */ /* 0x0003e8000c10190a */
[----:B------:R1:W-:Y:S02]  /*4b80*/  STG.E desc[UR10][R6.64+0x8], R11 ;  /* 0x0000080b06007986 */ /* 0x0003e4000c10190a */
.L_x_59:
[----:B------:R-:W-:Y:S05]  /*4b90*/  BRA.U !UP1, `(.L_x_60) ;  /* 0x00000001091c7547 */ /* 0x000fea000b800000 */
[----:B-1----:R-:W1:Y:S01]  /*4ba0*/  LDC.64 R2, c[0x0][0x3c8] ;  /* 0x0000f200ff027b82 */ /* 0x002e620000000a00 */
[----:B0-----:R-:W-:Y:S02]  /*4bb0*/  IMAD R7, R5, 0x18, RZ ;  /* 0x0000001805077824 */ /* 0x001fe400078e02ff */
[----:B-1----:R-:W-:-:S04]  /*4bc0*/  IMAD.WIDE.U32 R2, R0, 0x18, R2 ;  /* 0x0000001800027825 */ /* 0x002fc800078e0002 */
[----:B------:R-:W-:-:S05]  /*4bd0*/  IMAD.IADD R3, R3, 0x1, R7 ;  /* 0x0000000103037824 */ /* 0x000fca00078e0207 */
[----:B------:R2:W-:Y:S04]  /*4be0*/  STG.E.64 desc[UR10][R2.64], R34 ;  /* 0x0000002202007986 */ /* 0x0005e8000c101b0a */
[----:B------:R2:W-:Y:S04]  /*4bf0*/  STG.E.64 desc[UR10][R2.64+0x8], R28 ;  /* 0x0000081c02007986 */ /* 0x0005e8000c101b0a */
[----:B------:R2:W-:Y:S02]  /*4c00*/  STG.E.64 desc[UR10][R2.64+0x10], R20 ;  /* 0x0000101402007986 */ /* 0x0005e4000c101b0a */
.L_x_60:
[----:B------:R-:W-:Y:S05]  /*4c10*/  @!P0 EXIT ;  /* 0x000000000000894d */ /* 0x000fea0003800000 */
[----:B-12---:R-:W0:Y:S01]  /*4c20*/  MUFU.RSQ64H R3, R25 ;  /* 0x0000001900037308 */ /* 0x006e220000001c00 */
[----:B------:R-:W-:Y:S01]  /*4c30*/  IADD3 R2, PT, PT, R25, -0x3500000, RZ ;  /* 0xfcb0000019027810 */ /* 0x000fe20007ffe0ff */
[----:B------:R-:W-:Y:S01]  /*4c40*/  IMAD.MOV.U32 R8, RZ, RZ, 0x0 ;  /* 0x00000000ff087424 */ /* 0x000fe200078e00ff */
[----:B------:R-:W-:Y:S01]  /*4c50*/  BSSY.RECONVERGENT B0, `(.L_x_61) ;  /* 0x000001a000007945 */ /* 0x000fe20003800200 */
[----:B------:R-:W-:Y:S01]  /*4c60*/  IMAD.MOV.U32 R9, RZ, RZ, 0x3fd80000 ;  /* 0x3fd80000ff097424 */ /* 0x000fe200078e00ff */
        /* <DEDUP_REMOVED lines=18> */
[----:B------:R-:W-:Y:S01]  /*4d90*/  MOV R25, R2 ;  /* 0x0000000200197202 */ /* 0x000fe20000000f00 */
[----:B------:R-:W-:Y:S01]  /*4da0*/  IMAD.MOV.U32 R23, RZ, RZ, R9 ;  /* 0x000000ffff177224 */ /* 0x000fe200078e0009 */
[----:B------:R-:W-:-:S07]  /*4db0*/  MOV R30, 0x4dd0 ;  /* 0x00004dd0001e7802 */ /* 0x000fce0000000f00 */
[----:B------:R-:W-:Y:S05]  /*4dc0*/  CALL.REL.NOINC `($__internal_4_$__cuda_sm20_dsqrt_rn_f64_mediumpath_v1) ;  /* 0x0000000800287944 */ /* 0x000fea0003c00000 */
[----:B------:R-:W-:Y:S01]  /*4dd0*/  MOV R6, R22 ;  /* 0x0000001600067202 */ /* 0x000fe20000000f00 */
[----:B------:R-:W-:-:S07]  /*4de0*/  IMAD.MOV.U32 R7, RZ, RZ, R23 ;  /* 0x000000ffff077224 */ /* 0x000fce00078e0017 */
.L_x_62:
[----:B------:R-:W-:Y:S05]  /*4df0*/  BSYNC.RECONVERGENT B0 ;  /* 0x0000000000007941 */ /* 0x000fea0003800200 */
.L_x_61:
[----:B------:R-:W0:Y:S02]  /*4e00*/  LDCU.64 UR4, c[0x0][0x3c0] ;  /* 0x00007800ff0477ac */ /* 0x000e240008000a00 */
[----:B0-----:R-:W-:-:S04]  /*4e10*/  LEA R2, P0, R0, UR4, 0x3 ;  /* 0x0000000400027c11 */ /* 0x001fc8000f8018ff */
[----:B------:R-:W-:-:S05]  /*4e20*/  LEA.HI.X R3, R0, UR5, R5, 0x3, P0 ;  /* 0x0000000500037c11 */ /* 0x000fca00080f1c05 */
[----:B------:R-:W-:Y:S01]  /*4e30*/  STG.E.64 desc[UR10][R2.64], R6 ;  /* 0x0000000602007986 */ /* 0x000fe2000c101b0a */
[----:B------:R-:W-:Y:S05]  /*4e40*/  EXIT ;  /* 0x000000000000794d */ /* 0x000fea0003800000 */
        .weak           $__internal_2_$__cuda_sm20_dblrcp_rn_slowpath_v3
        .type           $__internal_2_$__cuda_sm20_dblrcp_rn_slowpath_v3,@function
        .size           $__internal_2_$__cuda_sm20_dblrcp_rn_slowpath_v3,($__internal_3_$__cuda_sm20_div_rn_f64_full - $__internal_2_$__cuda_sm20_dblrcp_rn_slowpath_v3)
$__internal_2_$__cuda_sm20_dblrcp_rn_slowpath_v3:
[----:B------:R-:W-:-:S14]  /*4e50*/  DSETP.GTU.AND P0, PT, |R28|, +INF , PT ;  /* 0x7ff000001c00742a */ /* 0x000fdc0003f0c200 */
[----:B------:R-:W-:Y:S05]  /*4e60*/  @P0 BRA `(.L_x_63) ;  /* 0x00000000007c0947 */ /* 0x000fea0003800000 */
[----:B------:R-:W-:-:S04]  /*4e70*/  LOP3.LUT R33, R29, 0x7fffffff, RZ, 0xc0, !PT ;  /* 0x7fffffff1d217812 */ /* 0x000fc800078ec0ff */
[----:B------:R-:W-:-:S04]  /*4e80*/  IADD3 R30, PT, PT, R33, -0x1, RZ ;  /* 0xffffffff211e7810 */ /* 0x000fc80007ffe0ff */
[----:B------:R-:W-:-:S13]  /*4e90*/  ISETP.GE.U32.AND P0, PT, R30, 0x7fefffff, PT ;  /* 0x7fefffff1e00780c */ /* 0x000fda0003f06070 */
[----:B------:R-:W-:Y:S01]  /*4ea0*/  @P0 LOP3.LUT R31, R29, 0x7ff00000, RZ, 0x3c, !PT ;  /* 0x7ff000001d1f0812 */ /* 0x000fe200078e3cff */
[----:B------:R-:W-:Y:S01]  /*4eb0*/  @P0 IMAD.MOV.U32 R30, RZ, RZ, RZ ;  /* 0x000000ffff1e0224 */ /* 0x000fe200078e00ff */
[----:B------:R-:W-:Y:S06]  /*4ec0*/  @P0 BRA `(.L_x_64) ;  /* 0x00000000006c0947 */ /* 0x000fec0003800000 */
[----:B------:R-:W-:-:S13]  /*4ed0*/  ISETP.GE.U32.AND P0, PT, R33, 0x1000001, PT ;  /* 0x010000012100780c */ /* 0x000fda0003f06070 */
[----:B------:R-:W-:Y:S05]  /*4ee0*/  @!P0 BRA `(.L_x_65) ;  /* 0x0000000000348947 */ /* 0x000fea0003800000 */
[----:B------:R-:W-:Y:S01]  /*4ef0*/  IADD3 R31, PT, PT, R29, -0x3fe00000, RZ ;  /* 0xc02000001d1f7810 */ /* 0x000fe20007ffe0ff */
[----:B------:R-:W-:-:S03]  /*4f00*/  IMAD.MOV.U32 R30, RZ, RZ, R28 ;  /* 0x000000ffff1e7224 */ /* 0x000fc600078e001c */
[----:B------:R-:W0:Y:S03]  /*4f10*/  MUFU.RCP64H R33, R31 ;  /* 0x0000001f00217308 */ /* 0x000e260000001800 */
[----:B0-----:R-:W-:-:S08]  /*4f20*/  DFMA R34, -R30, R32, 1 ;  /* 0x3ff000001e22742b */ /* 0x001fd00000000120 */
[----:B------:R-:W-:-:S08]  /*4f30*/  DFMA R34, R34, R34, R34 ;  /* 0x000000222222722b */ /* 0x000fd00000000022 */
[----:B------:R-:W-:-:S08]  /*4f40*/  DFMA R34, R32, R34, R32 ;  /* 0x000000222022722b */ /* 0x000fd00000000020 */
[----:B------:R-:W-:-:S08]  /*4f50*/  DFMA R32, -R30, R34, 1 ;  /* 0x3ff000001e20742b */ /* 0x000fd00000000122 */
[----:B------:R-:W-:-:S08]  /*4f60*/  DFMA R32, R34, R32, R34 ;  /* 0x000000202220722b */ /* 0x000fd00000000022 */
[----:B------:R-:W-:-:S08]  /*4f70*/  DMUL R32, R32, 2.2250738585072013831e-308 ;  /* 0x0010000020207828 */ /* 0x000fd00000000000 */
[----:B------:R-:W-:-:S08]  /*4f80*/  DFMA R28, -R28, R32, 1 ;  /* 0x3ff000001c1c742b */ /* 0x000fd00000000120 */
[----:B------:R-:W-:-:S08]  /*4f90*/  DFMA R28, R28, R28, R28 ;  /* 0x0000001c1c1c722b */ /* 0x000fd0000000001c */
[----:B------:R-:W-:Y:S01]  /*4fa0*/  DFMA R30, R32, R28, R32 ;  /* 0x0000001c201e722b */ /* 0x000fe20000000020 */
[----:B------:R-:W-:Y:S10]  /*4fb0*/  BRA `(.L_x_64) ;  /* 0x0000000000307947 */ /* 0x000ff40003800000 */
.L_x_65:
[----:B------:R-:W-:Y:S01]  /*4fc0*/  DMUL R28, R28, 8.11296384146066816958e+31 ;  /* 0x469000001c1c7828 */ /* 0x000fe20000000000 */
[----:B------:R-:W-:-:S05]  /*4fd0*/  MOV R30, R32 ;  /* 0x00000020001e7202 */ /* 0x000fca0000000f00 */
[----:B------:R-:W0:Y:S02]  /*4fe0*/  MUFU.RCP64H R31, R29 ;  /* 0x0000001d001f7308 */ /* 0x000e240000001800 */
[----:B0-----:R-:W-:-:S08]  /*4ff0*/  DFMA R32, -R28, R30, 1 ;  /* 0x3ff000001c20742b */ /* 0x001fd0000000011e */
[----:B------:R-:W-:-:S08]  /*5000*/  DFMA R32, R32, R32, R32 ;  /* 0x000000202020722b */ /* 0x000fd00000000020 */
[----:B------:R-:W-:-:S08]  /*5010*/  DFMA R32, R30, R32, R30 ;  /* 0x000000201e20722b */ /* 0x000fd0000000001e */
[----:B------:R-:W-:-:S08]  /*5020*/  DFMA R30, -R28, R32, 1 ;  /* 0x3ff000001c1e742b */ /* 0x000fd00000000120 */
[----:B------:R-:W-:-:S08]  /*5030*/  DFMA R30, R32, R30, R32 ;  /* 0x0000001e201e722b */ /* 0x000fd00000000020 */
[----:B------:R-:W-:Y:S01]  /*5040*/  DMUL R30, R30, 8.11296384146066816958e+31 ;  /* 0x469000001e1e7828 */ /* 0x000fe20000000000 */
[----:B------:R-:W-:Y:S10]  /*5050*/  BRA `(.L_x_64) ;  /* 0x0000000000087947 */ /* 0x000ff40003800000 */
.L_x_63:
[----:B------:R-:W-:Y:S01]  /*5060*/  LOP3.LUT R31, R29, 0x80000, RZ, 0xfc, !PT ;  /* 0x000800001d1f7812 */ /* 0x000fe200078efcff */
[----:B------:R-:W-:-:S07]  /*5070*/  IMAD.MOV.U32 R30, RZ, RZ, R28 ;  /* 0x000000ffff1e7224 */ /* 0x000fce00078e001c */
.L_x_64:
[----:B------:R-:W-:Y:S01]  /*5080*/  MOV R28, R36 ;  /* 0x00000024001c7202 */ /* 0x000fe20000000f00 */
[----:B------:R-:W-:Y:S01]  /*5090*/  IMAD.MOV.U32 R29, RZ, RZ, 0x0 ;  /* 0x00000000ff1d7424 */ /* 0x000fe200078e00ff */
[----:B------:R-:W-:Y:S01]  /*50a0*/  MOV R32, R30 ;  /* 0x0000001e00207202 */ /* 0x000fe20000000f00 */
[----:B------:R-:W-:Y:S02]  /*50b0*/  IMAD.MOV.U32 R33, RZ, RZ, R31 ;  /* 0x000000ffff217224 */ /* 0x000fe400078e001f */
[----:B------:R-:W-:Y:S05]  /*50c0*/  RET.REL.NODEC R28 `(_Z32compute_mic_neighbours_half_implPKdS0_PKbmdPmS3_PiPdS5_bbb) ;  /* 0xffffffac1ccc7950 */ /* 0x000fea0003c3ffff */
        .weak           $__internal_3_$__cuda_sm20_div_rn_f64_full
        .type           $__internal_3_$__cuda_sm20_div_rn_f64_full,@function
        .size           $__internal_3_$__cuda_sm20_div_rn_f64_full,($__internal_4_$__cuda_sm20_dsqrt_rn_f64_mediumpath_v1 - $__internal_3_$__cuda_sm20_div_rn_f64_full)
$__internal_3_$__cuda_sm20_div_rn_f64_full:
[C---:B------:R-:W-:Y:S01]  /*50d0*/  FSETP.GEU.AND P0, PT, |R23|.reuse, 1.469367938527859385e-39, PT ;  /* 0x001000001700780b */ /* 0x040fe20003f0e200 */
[----:B------:R-:W-:Y:S01]  /*50e0*/  IMAD.MOV.U32 R30, RZ, RZ, 0x1 ;  /* 0x00000001ff1e7424 */ /* 0x000fe200078e00ff */
[----:B------:R-:W-:Y:S01]  /*50f0*/  LOP3.LUT R24, R23, 0x800fffff, RZ, 0xc0, !PT ;  /* 0x800fffff17187812 */ /* 0x000fe200078ec0ff */
[----:B------:R-:W-:Y:S01]  /*5100*/  BSSY.RECONVERGENT B1, `(.L_x_66) ;  /* 0x0000054000017945 */ /* 0x000fe20003800200 */
[C---:B------:R-:W-:Y:S02]  /*5110*/  FSETP.GEU.AND P2, PT, |R29|.reuse, 1.469367938527859385e-39, PT ;  /* 0x001000001d00780b */ /* 0x040fe40003f4e200 */
[----:B------:R-:W-:Y:S02]  /*5120*/  LOP3.LUT R25, R24, 0x3ff00000, RZ, 0xfc, !PT ;  /* 0x3ff0000018197812 */ /* 0x000fe400078efcff */
[----:B------:R-:W-:Y:S02]  /*5130*/  MOV R24, R22 ;  /* 0x0000001600187202 */ /* 0x000fe40000000f00 */
[----:B------:R-:W-:-:S02]  /*5140*/  LOP3.LUT R41, R29, 0x7ff00000, RZ, 0xc0, !PT ;  /* 0x7ff000001d297812 */ /* 0x000fc400078ec0ff */
[----:B------:R-:W-:Y:S01]  /*5150*/  LOP3.LUT R38, R23, 0x7ff00000, RZ, 0xc0, !PT ;  /* 0x7ff0000017267812 */ /* 0x000fe200078ec0ff */
[----:B------:R-:W-:Y:S01]  /*5160*/  @!P0 DMUL R24, R22, 8.98846567431157953865e+307 ;  /* 0x7fe0000016188828 */ /* 0x000fe20000000000 */
[----:B------:R-:W-:Y:S02]  /*5170*/  MOV R27, 0x1ca00000 ;  /* 0x1ca00000001b7802 */ /* 0x000fe40000000f00 */
[----:B------:R-:W-:Y:S02]  /*5180*/  ISETP.GE.U32.AND P1, PT, R41, R38, PT ;  /* 0x000000262900720c */ /* 0x000fe40003f26070 */
[----:B------:R-:W-:Y:S01]  /*5190*/  @!P2 LOP3.LUT R34, R23, 0x7ff00000, RZ, 0xc0, !PT ;  /* 0x7ff000001722a812 */ /* 0x000fe200078ec0ff */
[----:B------:R-:W0:Y:S01]  /*51a0*/  MUFU.RCP64H R31, R25 ;  /* 0x00000019001f7308 */ /* 0x000e220000001800 */
[----:B------:R-:W-:Y:S02]  /*51b0*/  SEL R37, R27, 0x63400000, !P1 ;  /* 0x634000001b257807 */ /* 0x000fe40004800000 */
[----:B------:R-:W-:-:S02]  /*51c0*/  @!P2 ISETP.GE.U32.AND P3, PT, R41, R34, PT ;  /* 0x000000222900a20c */ /* 0x000fc40003f66070 */
[----:B------:R-:W-:Y:S02]  /*51d0*/  @!P0 LOP3.LUT R38, R25, 0x7ff00000, RZ, 0xc0, !PT ;  /* 0x7ff0000019268812 */ /* 0x000fe400078ec0ff */
[----:B------:R-:W-:-:S03]  /*51e0*/  @!P2 SEL R39, R27, 0x63400000, !P3 ;  /* 0x634000001b27a807 */ /* 0x000fc60005800000 */
[----:B------:R-:W-:Y:S01]  /*51f0*/  VIADD R42, R38, 0xffffffff ;  /* 0xffffffff262a7836 */ /* 0x000fe20000000000 */
[----:B------:R-:W-:Y:S01]  /*5200*/  @!P2 LOP3.LUT R39, R39, 0x80000000, R29, 0xf8, !PT ;  /* 0x800000002727a812 */ /* 0x000fe200078ef81d */
[----:B0-----:R-:W-:-:S08]  /*5210*/  DFMA R32, R30, -R24, 1 ;  /* 0x3ff000001e20742b */ /* 0x001fd00000000818 */
[----:B------:R-:W-:-:S08]  /*5220*/  DFMA R32, R32, R32, R32 ;  /* 0x000000202020722b */ /* 0x000fd00000000020 */
[----:B------:R-:W-:Y:S01]  /*5230*/  DFMA R34, R30, R32, R30 ;  /* 0x000000201e22722b */ /* 0x000fe2000000001e */
[----:B------:R-:W-:Y:S01]  /*5240*/  LOP3.LUT R31, R37, 0x800fffff, R29, 0xf8, !PT ;  /* 0x800fffff251f7812 */ /* 0x000fe200078ef81d */
[----:B------:R-:W-:Y:S01]  /*5250*/  IMAD.MOV.U32 R30, RZ, RZ, R28 ;  /* 0x000000ffff1e7224 */ /* 0x000fe200078e001c */
[----:B------:R-:W-:Y:S01]  /*5260*/  @!P2 LOP3.LUT R33, R39, 0x100000, RZ, 0xfc, !PT ;  /* 0x001000002721a812 */ /* 0x000fe200078efcff */
[----:B------:R-:W-:Y:S01]  /*5270*/  IMAD.MOV.U32 R39, RZ, RZ, R41 ;  /* 0x000000ffff277224 */ /* 0x000fe200078e0029 */
[----:B------:R-:W-:-:S03]  /*5280*/  @!P2 MOV R32, RZ ;  /* 0x000000ff0020a202 */ /* 0x000fc60000000f00 */
[----:B------:R-:W-:-:S03]  /*5290*/  DFMA R36, R34, -R24, 1 ;  /* 0x3ff000002224742b */ /* 0x000fc60000000818 */
[----:B------:R-:W-:-:S05]  /*52a0*/  @!P2 DFMA R30, R30, 2, -R32 ;  /* 0x400000001e1ea82b */ /* 0x000fca0000000820 */
[----:B------:R-:W-:-:S05]  /*52b0*/  DFMA R36, R34, R36, R34 ;  /* 0x000000242224722b */ /* 0x000fca0000000022 */
[----:B------:R-:W-:-:S03]  /*52c0*/  @!P2 LOP3.LUT R39, R31, 0x7ff00000, RZ, 0xc0, !PT ;  /* 0x7ff000001f27a812 */ /* 0x000fc600078ec0ff */
[----:B------:R-:W-:Y:S01]  /*52d0*/  DMUL R32, R36, R30 ;  /* 0x0000001e24207228 */ /* 0x000fe20000000000 */
[----:B------:R-:W-:-:S04]  /*52e0*/  IADD3 R40, PT, PT, R39, -0x1, RZ ;  /* 0xffffffff27287810 */ /* 0x000fc80007ffe0ff */
[----:B------:R-:W-:-:S03]  /*52f0*/  ISETP.GT.U32.AND P0, PT, R40, 0x7feffffe, PT ;  /* 0x7feffffe2800780c */ /* 0x000fc60003f04070 */
[----:B------:R-:W-:Y:S01]  /*5300*/  DFMA R34, R32, -R24, R30 ;  /* 0x800000182022722b */ /* 0x000fe2000000001e */
[----:B------:R-:W-:-:S07]  /*5310*/  ISETP.GT.U32.OR P0, PT, R42, 0x7feffffe, P0 ;  /* 0x7feffffe2a00780c */ /* 0x000fce0000704470 */
[----:B------:R-:W-:-:S06]  /*5320*/  DFMA R32, R36, R34, R32 ;  /* 0x000000222420722b */ /* 0x000fcc0000000020 */
[----:B------:R-:W-:Y:S05]  /*5330*/  @P0 BRA `(.L_x_67) ;  /* 0x00000000006c0947 */ /* 0x000fea0003800000 */
[----:B------:R-:W-:-:S04]  /*5340*/  LOP3.LUT R34, R23, 0x7ff00000, RZ, 0xc0, !PT ;  /* 0x7ff0000017227812 */ /* 0x000fc800078ec0ff */
[CC--:B------:R-:W-:Y:S02]  /*5350*/  VIADDMNMX R28, R41.reuse, -R34.reuse, 0xb9600000, !PT ;  /* 0xb9600000291c7446 */ /* 0x0c0fe40007800922 */
[----:B------:R-:W-:Y:S02]  /*5360*/  ISETP.GE.U32.AND P0, PT, R41, R34, PT ;  /* 0x000000222900720c */ /* 0x000fe40003f06070 */
[----:B------:R-:W-:Y:S02]  /*5370*/  VIMNMX R28, PT, PT, R28, 0x46a00000, PT ;  /* 0x46a000001c1c7848 */ /* 0x000fe40003fe0100 */
[----:B------:R-:W-:-:S04]  /*5380*/  SEL R27, R27, 0x63400000, !P0 ;  /* 0x634000001b1b7807 */ /* 0x000fc80004000000 */
[----:B------:R-:W-:Y:S02]  /*5390*/  IADD3 R36, PT, PT, -R27, R28, RZ ;  /* 0x0000001c1b247210 */ /* 0x000fe40007ffe1ff */
[----:B------:R-:W-:-:S03]  /*53a0*/  MOV R28, RZ ;  /* 0x000000ff001c7202 */ /* 0x000fc60000000f00 */
[----:B------:R-:W-:-:S06]  /*53b0*/  VIADD R29, R36, 0x7fe00000 ;  /* 0x7fe00000241d7836 */ /* 0x000fcc0000000000 */
[----:B------:R-:W-:-:S10]  /*53c0*/  DMUL R34, R32, R28 ;  /* 0x0000001c20227228 */ /* 0x000fd40000000000 */
[----:B------:R-:W-:-:S13]  /*53d0*/  FSETP.GTU.AND P0, PT, |R35|, 1.469367938527859385e-39, PT ;  /* 0x001000002300780b */ /* 0x000fda0003f0c200 */
[----:B------:R-:W-:Y:S05]  /*53e0*/  @P0 BRA `(.L_x_68) ;  /* 0x0000000000940947 */ /* 0x000fea0003800000 */
[----:B------:R-:W-:Y:S01]  /*53f0*/  DFMA R24, R32, -R24, R30 ;  /* 0x800000182018722b */ /* 0x000fe2000000001e */
[----:B------:R-:W-:-:S09]  /*5400*/  IMAD.MOV.U32 R28, RZ, RZ, RZ ;  /* 0x000000ffff1c7224 */ /* 0x000fd200078e00ff */
[C---:B------:R-:W-:Y:S02]  /*5410*/  FSETP.NEU.AND P0, PT, R25.reuse, RZ, PT ;  /* 0x000000ff1900720b */ /* 0x040fe40003f0d000 */
[----:B------:R-:W-:-:S04]  /*5420*/  LOP3.LUT R27, R25, 0x80000000, R23, 0x48, !PT ;  /* 0x80000000191b7812 */ /* 0x000fc800078e4817 */
[----:B------:R-:W-:-:S07]  /*5430*/  LOP3.LUT R29, R27, R29, RZ, 0xfc, !PT ;  /* 0x0000001d1b1d7212 */ /* 0x000fce00078efcff */
[----:B------:R-:W-:Y:S05]  /*5440*/  @!P0 BRA `(.L_x_68) ;  /* 0x00000000007c8947 */ /* 0x000fea0003800000 */
[----:B------:R-:W-:Y:S01]  /*5450*/  IADD3 R23, PT, PT, -R36, RZ, RZ ;  /* 0x000000ff24177210 */ /* 0x000fe20007ffe1ff */
[----:B------:R-:W-:Y:S01]  /*5460*/  IMAD.MOV.U32 R22, RZ, RZ, RZ ;  /* 0x000000ffff167224 */ /* 0x000fe200078e00ff */
[----:B------:R-:W-:-:S05]  /*5470*/  DMUL.RP R28, R32, R28 ;  /* 0x0000001c201c7228 */ /* 0x000fca0000008000 */
[----:B------:R-:W-:-:S05]  /*5480*/  DFMA R22, R34, -R22, R32 ;  /* 0x800000162216722b */ /* 0x000fca0000000020 */
[----:B------:R-:W-:Y:S02]  /*5490*/  LOP3.LUT R27, R29, R27, RZ, 0x3c, !PT ;  /* 0x0000001b1d1b7212 */ /* 0x000fe400078e3cff */
[----:B------:R-:W-:-:S04]  /*54a0*/  IADD3 R22, PT, PT, -R36, -0x43300000, RZ ;  /* 0xbcd0000024167810 */ /* 0x000fc80007ffe1ff */
[----:B------:R-:W-:-:S04]  /*54b0*/  FSETP.NEU.AND P0, PT, |R23|, R22, PT ;  /* 0x000000161700720b */ /* 0x000fc80003f0d200 */
[----:B------:R-:W-:Y:S02]  /*54c0*/  FSEL R34, R28, R34, !P0 ;  /* 0x000000221c227208 */ /* 0x000fe40004000000 */
[----:B------:R-:W-:Y:S01]  /*54d0*/  FSEL R35, R27, R35, !P0 ;  /* 0x000000231b237208 */ /* 0x000fe20004000000 */
[----:B------:R-:W-:Y:S06]  /*54e0*/  BRA `(.L_x_68) ;  /* 0x0000000000547947 */ /* 0x000fec0003800000 */
.L_x_67:
[----:B------:R-:W-:-:S14]  /*54f0*/  DSETP.NAN.AND P0, PT, R28, R28, PT ;  /* 0x0000001c1c00722a */ /* 0x000fdc0003f08000 */
[----:B------:R-:W-:Y:S05]  /*5500*/  @P0 BRA `(.L_x_69) ;  /* 0x0000000000440947 */ /* 0x000fea0003800000 */
[----:B------:R-:W-:-:S14]  /*5510*/  DSETP.NAN.AND P0, PT, R22, R22, PT ;  /* 0x000000161600722a */ /* 0x000fdc0003f08000 */
[----:B------:R-:W-:Y:S05]  /*5520*/  @P0 BRA `(.L_x_70) ;  /* 0x0000000000300947 */ /* 0x000fea0003800000 */
[----:B------:R-:W-:Y:S01]  /*5530*/  ISETP.NE.AND P0, PT, R39, R38, PT ;  /* 0x000000262700720c */ /* 0x000fe20003f05270 */
[----:B------:R-:W-:Y:S01]  /*5540*/  IMAD.MOV.U32 R35, RZ, RZ, -0x80000 ;  /* 0xfff80000ff237424 */ /* 0x000fe200078e00ff */
[----:B------:R-:W-:-:S11]  /*5550*/  MOV R34, 0x0 ;  /* 0x0000000000227802 */ /* 0x000fd60000000f00 */
[----:B------:R-:W-:Y:S05]  /*5560*/  @!P0 BRA `(.L_x_68) ;  /* 0x0000000000348947 */ /* 0x000fea0003800000 */
[----:B------:R-:W-:Y:S02]  /*5570*/  ISETP.NE.AND P0, PT, R39, 0x7ff00000, PT ;  /* 0x7ff000002700780c */ /* 0x000fe40003f05270 */
[----:B------:R-:W-:Y:S02]  /*5580*/  LOP3.LUT R35, R29, 0x80000000, R23, 0x48, !PT ;  /* 0x800000001d237812 */ /* 0x000fe400078e4817 */
[----:B------:R-:W-:-:S13]  /*5590*/  ISETP.EQ.OR P0, PT, R38, RZ, !P0 ;  /* 0x000000ff2600720c */ /* 0x000fda0004702670 */
[----:B------:R-:W-:Y:S02]  /*55a0*/  @P0 LOP3.LUT R22, R35, 0x7ff00000, RZ, 0xfc, !PT ;  /* 0x7ff0000023160812 */ /* 0x000fe400078efcff */
[----:B------:R-:W-:Y:S01]  /*55b0*/  @!P0 MOV R34, RZ ;  /* 0x000000ff00228202 */ /* 0x000fe20000000f00 */
[----:B------:R-:W-:Y:S01]  /*55c0*/  @P0 IMAD.MOV.U32 R34, RZ, RZ, RZ ;  /* 0x000000ffff220224 */ /* 0x000fe200078e00ff */
[----:B------:R-:W-:Y:S01]  /*55d0*/  @P0 MOV R35, R22 ;  /* 0x0000001600230202 */ /* 0x000fe20000000f00 */
[----:B------:R-:W-:Y:S06]  /*55e0*/  BRA `(.L_x_68) ;  /* 0x0000000000147947 */ /* 0x000fec0003800000 */
.L_x_70:
[----:B------:R-:W-:Y:S01]  /*55f0*/  LOP3.LUT R35, R23, 0x80000, RZ, 0xfc, !PT ;  /* 0x0008000017237812 */ /* 0x000fe200078efcff */
[----:B------:R-:W-:Y:S01]  /*5600*/  IMAD.MOV.U32 R34, RZ, RZ, R22 ;  /* 0x000000ffff227224 */ /* 0x000fe200078e0016 */
[----:B------:R-:W-:Y:S06]  /*5610*/  BRA `(.L_x_68) ;  /* 0x0000000000087947 */ /* 0x000fec0003800000 */
.L_x_69:
[----:B------:R-:W-:Y:S02]  /*5620*/  LOP3.LUT R35, R29, 0x80000, RZ, 0xfc, !PT ;  /* 0x000800001d237812 */ /* 0x000fe400078efcff */
[----:B------:R-:W-:-:S07]  /*5630*/  MOV R34, R28 ;  /* 0x0000001c00227202 */ /* 0x000fce0000000f00 */
.L_x_68:
[----:B------:R-:W-:Y:S05]  /*5640*/  BSYNC.RECONVERGENT B1 ;  /* 0x0000000000017941 */ /* 0x000fea0003800200 */
.L_x_66:
[----:B------:R-:W-:-:S04]  /*5650*/  IMAD.MOV.U32 R27, RZ, RZ, 0x0 ;  /* 0x00000000ff1b7424 */ /* 0x000fc800078e00ff */
[----:B------:R-:W-:Y:S05]  /*5660*/  RET.REL.NODEC R26 `(_Z32compute_mic_neighbours_half_implPKdS0_PKbmdPmS3_PiPdS5_bbb) ;  /* 0xffffffa81a647950 */ /* 0x000fea0003c3ffff */
        .weak           $__internal_4_$__cuda_sm20_dsqrt_rn_f64_mediumpath_v1
        .type           $__internal_4_$__cuda_sm20_dsqrt_rn_f64_mediumpath_v1,@function
        .size           $__internal_4_$__cuda_sm20_dsqrt_rn_f64_mediumpath_v1,(.L_x_153 - $__internal_4_$__cuda_sm20_dsqrt_rn_f64_mediumpath_v1)
$__internal_4_$__cuda_sm20_dsqrt_rn_f64_mediumpath_v1:
[----:B------:R-:W-:Y:S01]  /*5670*/  ISETP.GE.U32.AND P0, PT, R25, -0x3400000, PT ;  /* 0xfcc000001900780c */ /* 0x000fe20003f06070 */
[----:B------:R-:W-:Y:S01]  /*5680*/  BSSY.RECONVERGENT B2, `(.L_x_71) ;  /* 0x0000028000027945 */ /* 0x000fe20003800200 */
[----:B------:R-:W-:Y:S01]  /*5690*/  MOV R26, R20 ;  /* 0x00000014001a7202 */ /* 0x000fe20000000f00 */
[----:B------:R-:W-:Y:S01]  /*56a0*/  IMAD.MOV.U32 R27, RZ, RZ, R21 ;  /* 0x000000ffff1b7224 */ /* 0x000fe200078e0015 */
[----:B------:R-:W-:Y:S01]  /*56b0*/  MOV R25, R29 ;  /* 0x0000001d00197202 */ /* 0x000fe20000000f00 */
[----:B------:R-:W-:Y:S01]  /*56c0*/  IMAD.MOV.U32 R20, RZ, RZ, R28 ;  /* 0x000000ffff147224 */ /* 0x000fe200078e001c */
[----:B------:R-:W-:-:S07]  /*56d0*/  MOV R21, R31 ;  /* 0x0000001f00157202 */ /* 0x000fce0000000f00 */
        /* <DEDUP_REMOVED lines=9> */
.L_x_72:
[----:B------:R-:W-:-:S14]  /*5770*/  DSETP.NE.AND P0, PT, R26, RZ, PT ;  /* 0x000000ff1a00722a */ /* 0x000fdc0003f05000 */
[----:B------:R-:W-:Y:S05]  /*5780*/  @!P0 BRA `(.L_x_74) ;  /* 0x0000000000588947 */ /* 0x000fea0003800000 */
[----:B------:R-:W-:-:S13]  /*5790*/  ISETP.GE.AND P0, PT, R27, RZ, PT ;  /* 0x000000ff1b00720c */ /* 0x000fda0003f06270 */
[----:B------:R-:W-:Y:S01]  /*57a0*/  @!P0 MOV R20, 0x0 ;  /* 0x0000000000148802 */ /* 0x000fe20000000f00 */
[----:B------:R-:W-:Y:S01]  /*57b0*/  @!P0 IMAD.MOV.U32 R21, RZ, RZ, -0x80000 ;  /* 0xfff80000ff158424 */ /* 0x000fe200078e00ff */
[----:B------:R-:W-:Y:S06]  /*57c0*/  @!P0 BRA `(.L_x_73) ;  /* 0x00000000004c8947 */ /* 0x000fec0003800000 */
[----:B------:R-:W-:-:S13]  /*57d0*/  ISETP.GT.AND P0, PT, R27, 0x7fefffff, PT ;  /* 0x7fefffff1b00780c */ /* 0x000fda0003f04270 */
[----:B------:R-:W-:Y:S05]  /*57e0*/  @P0 BRA `(.L_x_74) ;  /* 0x0000000000400947 */ /* 0x000fea0003800000 */
[----:B------:R-:W-:Y:S01]  /*57f0*/  DMUL R20, R26, 8.11296384146066816958e+31 ;  /* 0x469000001a147828 */ /* 0x000fe20000000000 */
[----:B------:R-:W-:Y:S01]  /*5800*/  MOV R22, RZ ;  /* 0x000000ff00167202 */ /* 0x000fe20000000f00 */
[----:B------:R-:W-:Y:S01]  /*5810*/  IMAD.MOV.U32 R26, RZ, RZ, 0x0 ;  /* 0x00000000ff1a7424 */ /* 0x000fe200078e00ff */
[----:B------:R-:W-:-:S03]  /*5820*/  MOV R27, 0x3fd80000 ;  /* 0x3fd80000001b7802 */ /* 0x000fc60000000f00 */
        /* <DEDUP_REMOVED lines=10> */
[----:B------:R-:W-:Y:S01]  /*58d0*/  IADD3 R21, PT, PT, R21, -0x3500000, RZ ;  /* 0xfcb0000015157810 */ /* 0x000fe20007ffe0ff */
[----:B------:R-:W-:Y:S06]  /*58e0*/  BRA `(.L_x_73) ;  /* 0x0000000000047947 */ /* 0x000fec0003800000 */
.L_x_74:
[----:B------:R-:W-:-:S11]  /*58f0*/  DADD R20, R26, R26 ;  /* 0x000000001a147229 */ /* 0x000fd6000000001a */
.L_x_73:
[----:B------:R-:W-:Y:S05]  /*5900*/  BSYNC.RECONVERGENT B2 ;  /* 0x0000000000027941 */ /* 0x000fea0003800200 */
.L_x_71:
[----:B------:R-:W-:Y:S01]  /*5910*/  MOV R23, R21 ;  /* 0x0000001500177202 */ /* 0x000fe20000000f00 */
[----:B------:R-:W-:Y:S02]  /*5920*/  HFMA2 R21, -RZ, RZ, 0, 0 ;  /* 0x00000000ff157431 */ /* 0x000fe400000001ff */
[----:B------:R-:W-:Y:S02]  /*5930*/  IMAD.MOV.U32 R22, RZ, RZ, R20 ;  /* 0x000000ffff167224 */ /* 0x000fe400078e0014 */
[----:B------:R-:W-:-:S04]  /*5940*/  IMAD.MOV.U32 R20, RZ, RZ, R30 ;  /* 0x000000ffff147224 */ /* 0x000fc800078e001e */
[----:B------:R-:W-:Y:S05]  /*5950*/  RET.REL.NODEC R20 `(_Z32compute_mic_neighbours_half_implPKdS0_PKbmdPmS3_PiPdS5_bbb) ;  /* 0xffffffa414a87950 */ /* 0x000fea0003c3ffff */
.L_x_75:
        /* <DEDUP_REMOVED lines=10> */
.L_x_153:


//--------------------- .text._Z32compute_mic_neighbours_full_implPKdS0_PKbmdPmS3_PiPdS5_bbb --------------------------
	.section	.text._Z32compute_mic_neighbours_full_implPKdS0_PKbmdPmS3_PiPdS5_bbb,"ax",@progbits
	.align	128
        .global         _Z32compute_mic_neighbours_full_implPKdS0_PKbmdPmS3_PiPdS5_bbb
        .type           _Z32compute_mic_neighbours_full_implPKdS0_PKbmdPmS3_PiPdS5_bbb,@function
        .size           _Z32compute_mic_neighbours_full_implPKdS0_PKbmdPmS3_PiPdS5_bbb,(.L_x_156 - _Z32compute_mic_neighbours_full_implPKdS0_PKbmdPmS3_PiPdS5_bbb)
        .other          _Z32compute_mic_neighbours_full_implPKdS0_PKbmdPmS3_PiPdS5_bbb,@"STO_CUDA_ENTRY STV_DEFAULT"
_Z32compute_mic_neighbours_full_implPKdS0_PKbmdPmS3_PiPdS5_bbb:
.text._Z32compute_mic_neighbours_full_implPKdS0_PKbmdPmS3_PiPdS5_bbb:
[----:B------:R-:W-:Y:S01]  /*0000*/  LDC R1, c[0x0][0x37c] ;  /* 0x0000df00ff017b82 */ /* 0x000fe20000000800 */
[----:B------:R-:W0:Y:S01]  /*0010*/  S2R R0, SR_TID.X ;  /* 0x0000000000007919 */ /* 0x000e220000002100 */
[----:B------:R-:W1:Y:S01]  /*0020*/  LDCU.64 UR8, c[0x0][0x358] ;  /* 0x00006b00ff0877ac */ /* 0x000e620008000a00 */
[----:B0-----:R-:W-:-:S13]  /*0030*/  ISETP.GT.U32.AND P0, PT, R0, 0x8, PT ;  /* 0x000000080000780c */ /* 0x001fda0003f04070 */
[----:B------:R-:W0:Y:S02]  /*0040*/  @!P0 LDC.64 R2, c[0x0][0x388] ;  /* 0x0000e200ff028b82 */ /* 0x000e240000000a00 */
[----:B0-----:R-:W-:-:S06]  /*0050*/  @!P0 IMAD.WIDE.U32 R2, R0, 0x8, R2 ;  /* 0x0000000800028825 */ /* 0x001fcc00078e0002 */
[----:B-1----:R-:W2:Y:S01]  /*0060*/  @!P0 LDG.E.64 R2, desc[UR8][R2.64] ;  /* 0x0000000802028981 */ /* 0x002ea2000c1e1b00 */
[----:B------:R-:W-:Y:S01]  /*0070*/  @!P0 MOV R4, 0x400 ;  /* 0x0000040000048802 */ /* 0x000fe20000000f00 */
[----:B------:R-:W-:Y:S01]  /*0080*/  BSSY.RECONVERGENT B0, `(.L_x_76) ;  /* 0x000024f000007945 */ /* 0x000fe20003800200 */
[----:B------:R-:W-:Y:S01]  /*0090*/  SHF.R.U32.HI R40, RZ, 0x5, R0 ;  /* 0x00000005ff287819 */ /* 0x000fe20000011600 */
[----:B------:R-:W0:Y:S01]  /*00a0*/  @!P0 S2R R5, SR_CgaCtaId ;  /* 0x0000000000058919 */ /* 0x000e220000008800 */
[----:B------:R-:W1:Y:S01]  /*00b0*/  S2R R41, SR_CTAID.X ;  /* 0x0000000000297919 */ /* 0x000e620000002500 */
[----:B0-----:R-:W-:Y:S02]  /*00c0*/  @!P0 LEA R5, R5, R4, 0x18 ;  /* 0x0000000405058211 */ /* 0x001fe400078ec0ff */
[----:B-1----:R-:W-:Y:S02]  /*00d0*/  IMAD R40, R41, 0x4, R40 ;  /* 0x0000000429287824 */ /* 0x002fe400078e0228 */
[----:B------:R-:W-:-:S02]  /*00e0*/  HFMA2 R41, -RZ, RZ, 0, 0 ;  /* 0x00000000ff297431 */ /* 0x000fc400000001ff */
[----:B------:R-:W-:-:S05]  /*00f0*/  @!P0 IMAD R5, R0, 0x8, R5 ;  /* 0x0000000800058824 */ /* 0x000fca00078e0205 */
[----:B--2---:R0:W-:Y:S01]  /*0100*/  @!P0 STS.64 [R5], R2 ;  /* 0x0000000205008388 */ /* 0x0041e20000000a00 */
[----:B------:R-:W-:Y:S01]  /*0110*/  BAR.SYNC.DEFER_BLOCKING 0x0 ;  /* 0x0000000000007b1d */ /* 0x000fe20000010000 */
[----:B------:R-:W-:-:S13]  /*0120*/  ISETP.NE.AND P0, PT, R0, RZ, PT ;  /* 0x000000ff0000720c */ /* 0x000fda0003f05270 */
[----:B0-----:R-:W-:Y:S05]  /*0130*/  @P0 BRA `(.L_x_77) ;  /* 0x00000024000c0947 */ /* 0x001fea0003800000 */
[----:B------:R-:W0:Y:S02]  /*0140*/  LDC.64 R2, c[0x0][0x390] ;  /* 0x0000e400ff027b82 */ /* 0x000e240000000a00 */
[----:B0-----:R-:W2:Y:S04]  /*0150*/  LDG.E.U8 R5, desc[UR8][R2.64+0x1] ;  /* 0x0000010802057981 */ /* 0x001ea8000c1e1100 */
[----:B------:R-:W3:Y:S04]  /*0160*/  LDG.E.U8 R6, desc[UR8][R2.64+0x2] ;  /* 0x0000020802067981 */ /* 0x000ee8000c1e1100 */
[----:B------:R-:W4:Y:S01]  /*0170*/  LDG.E.U8 R4, desc[UR8][R2.64] ;  /* 0x0000000802047981 */ /* 0x000f22000c1e1100 */
[----:B------:R-:W-:-:S02]  /*0180*/  IMAD.MOV.U32 R9, RZ, RZ, 0x1 ;  /* 0x00000001ff097424 */ /* 0x000fc400078e00ff */
[----:B------:R-:W-:Y:S01]  /*0190*/  IMAD.MOV.U32 R7, RZ, RZ, -0x1 ;  /* 0xffffffffff077424 */ /* 0x000fe200078e00ff */
[----:B--2---:R-:W-:Y:S02]  /*01a0*/  ISETP.NE.AND P2, PT, R5, RZ, PT ;  /* 0x000000ff0500720c */ /* 0x004fe40003f45270 */
[----:B---3--:R-:W-:Y:S02]  /*01b0*/  ISETP.NE.AND P3, PT, R6, RZ, PT ;  /* 0x000000ff0600720c */ /* 0x008fe40003f65270 */
[C---:B----4-:R-:W-:Y:S02]  /*01c0*/  ISETP.NE.AND P0, PT, R4.reuse, RZ, PT ;  /* 0x000000ff0400720c */ /* 0x050fe40003f05270 */
[----:B------:R-:W-:Y:S02]  /*01d0*/  ISETP.NE.AND P1, PT, R4, RZ, PT ;  /* 0x000000ff0400720c */ /* 0x000fe40003f25270 */
[----:B------:R-:W-:-:S05]  /*01e0*/  SEL R6, RZ, 0x1, !P0 ;  /* 0x00000001ff067807 */ /* 0x000fca0004000000 */
[----:B------:R-:W-:-:S04]  /*01f0*/  @P2 SEL R6, R9, 0x2, !P1 ;  /* 0x0000000209062807 */ /* 0x000fc80004800000 */
[----:B------:R-:W-:-:S04]  /*0200*/  @P3 IADD3 R6, PT, PT, R6, 0x1, RZ ;  /* 0x0000000106063810 */ /* 0x000fc80007ffe0ff */
        /* <DEDUP_REMOVED lines=12> */
.L_x_145:
[----:B------:R-:W-:Y:S05]  /*02d0*/  BRX R2 -0x2e0                                                                        (*"BRANCH_TARGETS .L_x_146,.L_x_147,.L_x_148"*) ;  /* 0xfffffffc02487949 */ /* 0x000fea000383ffff */
.L_x_148:
[----:B------:R-:W-:-:S13]  /*02e0*/  ISETP.NE.AND P0, PT, R6, RZ, PT ;  /* 0x000000ff0600720c */ /* 0x000fda0003f05270 */
[----:B------:R-:W-:Y:S05]  /*02f0*/  @P0 BRA `(.L_x_78) ;  /* 0x0000001c00680947 */ /* 0x000fea0003800000 */
[----:B------:R-:W0:Y:S01]  /*0300*/  S2UR UR5, SR_CgaCtaId ;  /* 0x00000000000579c3 */ /* 0x000e220000008800 */
[----:B------:R-:W-:Y:S01]  /*0310*/  UMOV UR4, 0x400 ;  /* 0x0000040000047882 */ /* 0x000fe20000000000 */
[----:B------:R-:W-:Y:S01]  /*0320*/  IMAD.MOV.U32 R2, RZ, RZ, 0x0 ;  /* 0x00000000ff027424 */ /* 0x000fe200078e00ff */
[----:B------:R-:W-:Y:S01]  /*0330*/  MOV R3, 0x3ff00000 ;  /* 0x3ff0000000037802 */ /* 0x000fe20000000f00 */
        /* <DEDUP_REMOVED lines=9> */
.L_x_146:
        /* <DEDUP_REMOVED lines=28> */
[----:B------:R-:W-:Y:S01]  /*0590*/  MOV R54, 0x5c0 ;  /* 0x000005c000367802 */ /* 0x000fe20000000f00 */
[----:B------:R-:W-:-:S07]  /*05a0*/  IMAD.MOV.U32 R53, RZ, RZ, R5 ;  /* 0x000000ffff357224 */ /* 0x000fce00078e0005 */
[----:B------:R-:W-:Y:S05]  /*05b0*/  CALL.REL.NOINC `($__internal_7_$__cuda_sm20_dsqrt_rn_f64_mediumpath_v1) ;  /* 0x0000005400787944 */ /* 0x000fea0003c00000 */
[----:B------:R-:W-:Y:S01]  /*05c0*/  MOV R16, R48 ;  /* 0x0000003000107202 */ /* 0x000fe20000000f00 */
[----:B------:R-:W-:-:S07]  /*05d0*/  IMAD.MOV.U32 R17, RZ, RZ, R49 ;  /* 0x000000ffff117224 */ /* 0x000fce00078e0031 */
.L_x_79:
        /* <DEDUP_REMOVED lines=20> */
[----:B------:R-:W-:Y:S05]  /*0720*/  CALL.REL.NOINC `($__internal_6_$__cuda_sm20_div_rn_f64_full) ;  /* 0x0000004c00b07944 */ /* 0x000fea0003c00000 */
[----:B------:R-:W-:Y:S02]  /*0730*/  IMAD.MOV.U32 R2, RZ, RZ, R30 ;  /* 0x000000ffff027224 */ /* 0x000fe400078e001e */
[----:B------:R-:W-:-:S07]  /*0740*/  IMAD.MOV.U32 R3, RZ, RZ, R31 ;  /* 0x000000ffff037224 */ /* 0x000fce00078e001f */
.L_x_81:
[----:B------:R-:W-:Y:S05]  /*0750*/  BSYNC.RECONVERGENT B2 ;  /* 0x0000000000027941 */ /* 0x000fea0003800200 */
.L_x_80:
        /* <DEDUP_REMOVED lines=20> */
[----:B------:R-:W-:Y:S05]  /*08a0*/  CALL.REL.NOINC `($__internal_6_$__cuda_sm20_div_rn_f64_full) ;  /* 0x0000004c00507944 */ /* 0x000fea0003c00000 */
[----:B------:R-:W-:Y:S01]  /*08b0*/  IMAD.MOV.U32 R4, RZ, RZ, R30 ;  /* 0x000000ffff047224 */ /* 0x000fe200078e001e */
[----:B------:R-:W-:-:S07]  /*08c0*/  MOV R5, R31 ;  /* 0x0000001f00057202 */ /* 0x000fce0000000f00 */
.L_x_83:
[----:B------:R-:W-:Y:S05]  /*08d0*/  BSYNC.RECONVERGENT B2 ;  /* 0x0000000000027941 */ /* 0x000fea0003800200 */
.L_x_82:
        /* <DEDUP_REMOVED lines=21> */
[----:B------:R-:W-:Y:S01]  /*0a30*/  MOV R6, R30 ;  /* 0x0000001e00067202 */ /* 0x000fe20000000f00 */
[----:B------:R-:W-:-:S07]  /*0a40*/  IMAD.MOV.U32 R7, RZ, RZ, R31 ;  /* 0x000000ffff077224 */ /* 0x000fce00078e001f */
.L_x_85:
[----:B------:R-:W-:Y:S05]  /*0a50*/  BSYNC.RECONVERGENT B2 ;  /* 0x0000000000027941 */ /* 0x000fea0003800200 */
.L_x_84:
        /* <DEDUP_REMOVED lines=42> */
.L_x_87:
[----:B------:R-:W-:Y:S05]  /*0d00*/  BSYNC.RECONVERGENT B1 ;  /* 0x0000000000017941 */ /* 0x000fea0003800200 */
.L_x_86:
        /* <DEDUP_REMOVED lines=23> */
.L_x_89:
[----:B------:R-:W-:Y:S05]  /*0e80*/  BSYNC.RECONVERGENT B2 ;  /* 0x0000000000027941 */ /* 0x000fea0003800200 */
.L_x_88:
        /* <DEDUP_REMOVED lines=23> */
.L_x_91:
[----:B------:R-:W-:Y:S05]  /*1000*/  BSYNC.RECONVERGENT B2 ;  /* 0x0000000000027941 */ /* 0x000fea0003800200 */
.L_x_90:
        /* <DEDUP_REMOVED lines=23> */
.L_x_93:
[----:B------:R-:W-:Y:S05]  /*1180*/  BSYNC.RECONVERGENT B2 ;  /* 0x0000000000027941 */ /* 0x000fea0003800200 */
.L_x_92:
        /* <DEDUP_REMOVED lines=10> */
[----:B------:R-:W-:Y:S01]  /*1230*/  MOV R20, 0x0 ;  /* 0x0000000000147802 */ /* 0x000fe20000000f00 */
[----:B------:R-:W-:-:S04]  /*1240*/  IMAD.MOV.U32 R21, RZ, RZ, 0x3fd80000 ;  /* 0x3fd80000ff157424 */ /* 0x000fc800078e00ff */
        /* <DEDUP_REMOVED lines=17> */
[----:B------:R-:W-:-:S07]  /*1360*/  MOV R54, 0x1380 ;  /* 0x0000138000367802 */ /* 0x000fce0000000f00 */
[----:B------:R-:W-:Y:S05]  /*1370*/  CALL.REL.NOINC `($__internal_7_$__cuda_sm20_dsqrt_rn_f64_mediumpath_v1) ;  /* 0x0000004800087944 */ /* 0x000fea0003c00000 */
[----:B------:R-:W-:Y:S02]  /*1380*/  IMAD.MOV.U32 R20, RZ, RZ, R48 ;  /* 0x000000ffff147224 */ /* 0x000fe400078e0030 */
[----:B------:R-:W-:-:S07]  /*1390*/  IMAD.MOV.U32 R21, RZ, RZ, R49 ;  /* 0x000000ffff157224 */ /* 0x000fce00078e0031 */
.L_x_95:
[----:B------:R-:W-:Y:S05]  /*13a0*/  BSYNC.RECONVERGENT B1 ;  /* 0x0000000000017941 */ /* 0x000fea0003800200 */
.L_x_94:
        /* <DEDUP_REMOVED lines=23> */
.L_x_97:
[----:B------:R-:W-:Y:S05]  /*1520*/  BSYNC.RECONVERGENT B2 ;  /* 0x0000000000027941 */ /* 0x000fea0003800200 */
.L_x_96:
        /* <DEDUP_REMOVED lines=23> */
.L_x_99:
[----:B------:R-:W-:Y:S05]  /*16a0*/  BSYNC.RECONVERGENT B2 ;  /* 0x0000000000027941 */ /* 0x000fea0003800200 */
.L_x_98:
        /* <DEDUP_REMOVED lines=23> */
.L_x_101:
[----:B------:R-:W-:Y:S05]  /*1820*/  BSYNC.RECONVERGENT B2 ;  /* 0x0000000000027941 */ /* 0x000fea0003800200 */
.L_x_100:
[C---:B------:R-:W-:Y:S01]  /*1830*/  VIADD R18, R14.reuse, 0x2 ;  /* 0x000000020e127836 */ /* 0x040fe20000000000 */
[----:B------:R-:W-:-:S04]  /*1840*/  IADD3 R16, PT, PT, R14, 0x1, RZ ;  /* 0x000000010e107810 */ /* 0x000fc80007ffe0ff */
[----:B------:R-:W-:Y:S02]  /*1850*/  ISETP.GE.U32.AND P0, PT, R16, 0x3, PT ;  /* 0x000000031000780c */ /* 0x000fe40003f06070 */
[----:B------:R-:W-:-:S11]  /*1860*/  ISETP.GE.U32.AND P1, PT, R18, 0x3, PT ;  /* 0x000000031200780c */ /* 0x000fd60003f26070 */
[C---:B------:R-:W-:Y:S02]  /*1870*/  @P0 VIADD R16, R14.reuse, 0xfffffffe ;  /* 0xfffffffe0e100836 */ /* 0x040fe40000000000 */
[----:B------:R-:W-:Y:S02]  /*1880*/  @P1 IADD3 R18, PT, PT, R14, -0x1, RZ ;  /* 0xffffffff0e121810 */ /* 0x000fe40007ffe0ff */
[----:B------:R-:W-:-:S03]  /*1890*/  IMAD R17, R16, 0x18, R15 ;  /* 0x0000001810117824 */ /* 0x000fc600078e020f */
[----:B------:R-:W-:Y:S02]  /*18a0*/  IMAD R15, R18, 0x18, R15 ;  /* 0x00000018120f7824 */ /* 0x000fe400078e020f */
[----:B------:R1:W-:Y:S04]  /*18b0*/  STS.64 [R17], R8 ;  /* 0x0000000811007388 */ /* 0x0003e80000000a00 */
[----:B------:R1:W-:Y:S04]  /*18c0*/  STS.64 [R17+0x8], R10 ;  /* 0x0000080a11007388 */ /* 0x0003e80000000a00 */
[----:B------:R1:W-:Y:S04]  /*18d0*/  STS.64 [R17+0x10], R12 ;  /* 0x0000100c11007388 */ /* 0x0003e80000000a00 */
[----:B------:R1:W-:Y:S04]  /*18e0*/  STS.64 [R15], R2 ;  /* 0x000000020f007388 */ /* 0x0003e80000000a00 */
[----:B------:R1:W-:Y:S04]  /*18f0*/  STS.64 [R15+0x8], R4 ;  /* 0x000008040f007388 */ /* 0x0003e80000000a00 */
[----:B------:R1:W-:Y:S01]  /*1900*/  STS.64 [R15+0x10], R6 ;  /* 0x000010060f007388 */ /* 0x0003e20000000a00 */
[----:B------:R-:W-:Y:S05]  /*1910*/  BRA `(.L_x_78) ;  /* 0x0000000400e07947 */ /* 0x000fea0003800000 */
.L_x_147:
        /* <DEDUP_REMOVED lines=20> */
[----:B------:R-:W-:Y:S01]  /*1a60*/  IMAD.MOV.U32 R16, RZ, RZ, 0x0 ;  /* 0x00000000ff107424 */ /* 0x000fe200078e00ff */
[----:B------:R-:W-:-:S04]  /*1a70*/  MOV R17, 0x3fd80000 ;  /* 0x3fd8000000117802 */ /* 0x000fc80000000f00 */
        /* <DEDUP_REMOVED lines=21> */
.L_x_102:
        /* <DEDUP_REMOVED lines=23> */
.L_x_104:
[----:B------:R-:W-:Y:S05]  /*1d40*/  BSYNC.RECONVERGENT B2 ;  /* 0x0000000000027941 */ /* 0x000fea0003800200 */
.L_x_103:
        /* <DEDUP_REMOVED lines=23> */
.L_x_106:
[----:B------:R-:W-:Y:S05]  /*1ec0*/  BSYNC.RECONVERGENT B2 ;  /* 0x0000000000027941 */ /* 0x000fea0003800200 */
.L_x_105:
        /* <DEDUP_REMOVED lines=23> */
.L_x_108:
[----:B------:R-:W-:Y:S05]  /*2040*/  BSYNC.RECONVERGENT B2 ;  /* 0x0000000000027941 */ /* 0x000fea0003800200 */
.L_x_107:
[----:B------:R-:W-:-:S05]  /*2050*/  IADD3 R9, PT, PT, -R14, 0x3, -R9 ;  /* 0x000000030e097810 */ /* 0x000fca0007ffe909 */
[----:B------:R-:W-:-:S05]  /*2060*/  IMAD R9, R9, 0x18, R8 ;  /* 0x0000001809097824 */ /* 0x000fca00078e0208 */
[----:B------:R0:W-:Y:S04]  /*2070*/  STS.64 [R9], R2 ;  /* 0x0000000209007388 */ /* 0x0001e80000000a00 */
[----:B------:R0:W-:Y:S04]  /*2080*/  STS.64 [R9+0x8], R4 ;  /* 0x0000080409007388 */ /* 0x0001e80000000a00 */
[----:B------:R0:W-:Y:S02]  /*2090*/  STS.64 [R9+0x10], R6 ;  /* 0x0000100609007388 */ /* 0x0001e40000000a00 */
.L_x_78:
[----:B------:R-:W2:Y:S01]  /*20a0*/  S2UR UR5, SR_CgaCtaId ;  /* 0x00000000000579c3 */ /* 0x000ea20000008800 */
[----:B------:R-:W-:Y:S02]  /*20b0*/  UMOV UR4, 0x400 ;  /* 0x0000040000047882 */ /* 0x000fe40000000000 */
[----:B--2---:R-:W-:-:S09]  /*20c0*/  ULEA UR4, UR5, UR4, 0x18 ;  /* 0x0000000405047291 */ /* 0x004fd2000f8ec0ff */
[----:B------:R-:W-:Y:S04]  /*20d0*/  LDS.64 R20, [UR4+0x40] ;  /* 0x00004004ff147984 */ /* 0x000fe80008000a00 */
[----:B01----:R-:W-:Y:S04]  /*20e0*/  LDS.128 R8, [UR4+0x20] ;  /* 0x00002004ff087984 */ /* 0x003fe80008000c00 */
[----:B------:R-:W0:Y:S04]  /*20f0*/  LDS.128 R12, [UR4+0x30] ;  /* 0x00003004ff0c7984 */ /* 0x000e280008000c00 */
        /* <DEDUP_REMOVED lines=13> */
[----:B------:R-:W-:-:S05]  /*21d0*/  VIADD R30, R29, 0x300402 ;  /* 0x003004021d1e7836 */ /* 0x000fca0000000000 */
[----:B------:R-:W-:Y:S01]  /*21e0*/  FSETP.GEU.AND P0, PT, |R30|, 5.8789094863358348022e-39, PT ;  /* 0x004004021e00780b */ /* 0x000fe20003f0e200 */
[----:B0-----:R-:W-:-:S08]  /*21f0*/  DFMA R32, -R28, R30, 1 ;  /* 0x3ff000001c20742b */ /* 0x001fd0000000011e */
[----:B------:R-:W-:-:S08]  /*2200*/  DFMA R32, R32, R32, R32 ;  /* 0x000000202020722b */ /* 0x000fd00000000020 */
[----:B------:R-:W-:-:S08]  /*2210*/  DFMA R32, R30, R32, R30 ;  /* 0x000000201e20722b */ /* 0x000fd0000000001e */
[----:B------:R-:W-:-:S08]  /*2220*/  DFMA R34, -R28, R32, 1 ;  /* 0x3ff000001c22742b */ /* 0x000fd00000000120 */
[----:B------:R-:W-:Y:S01]  /*2230*/  DFMA R32, R32, R34, R32 ;  /* 0x000000222020722b */ /* 0x000fe20000000020 */
[----:B------:R-:W-:Y:S10]  /*2240*/  @P0 BRA `(.L_x_109) ;  /* 0x0000000000100947 */ /* 0x000ff40003800000 */
[----:B------:R-:W-:Y:S02]  /*2250*/  LOP3.LUT R30, R29, 0x7fffffff, RZ, 0xc0, !PT ;  /* 0x7fffffff1d1e7812 */ /* 0x000fe400078ec0ff */
[----:B------:R-:W-:Y:S02]  /*2260*/  MOV R36, 0x2290 ;  /* 0x0000229000247802 */ /* 0x000fe40000000f00 */
[----:B------:R-:W-:-:S07]  /*2270*/  IADD3 R32, PT, PT, R30, -0x100000, RZ ;  /* 0xfff000001e207810 */ /* 0x000fce0007ffe0ff */
[----:B------:R-:W-:Y:S05]  /*2280*/  CALL.REL.NOINC `($__internal_5_$__cuda_sm20_dblrcp_rn_slowpath_v3) ;  /* 0x0000003000387944 */ /* 0x000fea0003c00000 */
.L_x_109:
        /* <DEDUP_REMOVED lines=15> */
[----:B------:R-:W-:-:S02]  /*2380*/  DFMA R36, R16, R10, R36 ;  /* 0x0000000a1024722b */ /* 0x000fc40000000024 */
[----:B------:R-:W-:Y:S01]  /*2390*/  DMUL R26, R16, R8 ;  /* 0x00000008101a7228 */ /* 0x000fe20000000000 */
[----:B0-----:R-:W-:Y:S01]  /*23a0*/  ULEA UR4, UR5, UR4, 0x18 ;  /* 0x0000000405047291 */ /* 0x001fe2000f8ec0ff */
[----:B------:R-:W-:Y:S02]  /*23b0*/  DSETP.GEU.AND P0, PT, |R38|, UR6, PT ;  /* 0x0000000626007e2a */ /* 0x000fe4000bf0e200 */
[-C--:B------:R-:W-:Y:S02]  /*23c0*/  DFMA R24, R16, R14.reuse, -R24 ;  /* 0x0000000e1018722b */ /* 0x080fe40000000818 */
[----:B------:R-:W-:Y:S02]  /*23d0*/  DMUL R14, R4, R14 ;  /* 0x0000000e040e7228 */ /* 0x000fe40000000000 */
[----:B------:R-:W-:Y:S02]  /*23e0*/  DMUL R16, R16, R12 ;  /* 0x0000000c10107228 */ /* 0x000fe40000000000 */
[----:B------:R-:W-:-:S02]  /*23f0*/  DMUL R18, R6, R18 ;  /* 0x0000001206127228 */ /* 0x000fc40000000000 */
[-C--:B------:R-:W-:Y:S02]  /*2400*/  DFMA R42, R20, R10.reuse, R42 ;  /* 0x0000000a142a722b */ /* 0x080fe4000000002a */
[----:B------:R-:W-:Y:S02]  /*2410*/  DSETP.LT.AND P0, PT, |R36|, UR6, !P0 ;  /* 0x0000000624007e2a */ /* 0x000fe4000c701200 */
[----:B------:R-:W-:Y:S02]  /*2420*/  DFMA R26, R6, R10, -R26 ;  /* 0x0000000a061a722b */ /* 0x000fe4000000081a */
[----:B------:R-:W-:Y:S02]  /*2430*/  DFMA R14, R12, R6, -R14 ;  /* 0x000000060c0e722b */ /* 0x000fe4000000080e */
[C---:B------:R-:W-:Y:S02]  /*2440*/  DFMA R16, R4.reuse, R20, -R16 ;  /* 0x000000140410722b */ /* 0x040fe40000000810 */
[----:B------:R-:W-:-:S02]  /*2450*/  DFMA R6, R4, R8, -R18 ;  /* 0x000000080406722b */ /* 0x000fc40000000812 */
[----:B------:R-:W-:Y:S02]  /*2460*/  DSETP.LT.AND P0, PT, |R42|, UR6, P0 ;  /* 0x000000062a007e2a */ /* 0x000fe40008701200 */
[-C--:B------:R-:W-:Y:S02]  /*2470*/  DMUL R2, R2, R32.reuse ;  /* 0x0000002002027228 */ /* 0x080fe40000000000 */
[-C--:B------:R-:W-:Y:S02]  /*2480*/  DMUL R22, R22, R32.reuse ;  /* 0x0000002016167228 */ /* 0x080fe40000000000 */
[-C--:B------:R-:W-:Y:S01]  /*2490*/  DMUL R28, R28, R32.reuse ;  /* 0x000000201c1c7228 */ /* 0x080fe20000000000 */
[----:B------:R-:W-:Y:S01]  /*24a0*/  SEL R8, RZ, 0x1, !P0 ;  /* 0x00000001ff087807 */ /* 0x000fe20004000000 */
[-C--:B------:R-:W-:Y:S01]  /*24b0*/  DMUL R24, R24, R32.reuse ;  /* 0x0000002018187228 */ /* 0x080fe20000000000 */
[----:B------:R0:W-:Y:S01]  /*24c0*/  STS.64 [UR4+0x48], R2 ;  /* 0x00004802ff007988 */ /* 0x0001e20008000a04 */
[----:B------:R-:W-:-:S02]  /*24d0*/  DMUL R26, R26, R32 ;  /* 0x000000201a1a7228 */ /* 0x000fc40000000000 */
[-C--:B------:R-:W-:Y:S01]  /*24e0*/  DMUL R30, R16, R32.reuse ;  /* 0x00000020101e7228 */ /* 0x080fe20000000000 */
[----:B------:R0:W-:Y:S01]  /*24f0*/  STS.U8 [UR4+0x90], R8 ;  /* 0x00009008ff007988 */ /* 0x0001e20008000004 */
[-C--:B------:R-:W-:Y:S02]  /*2500*/  DMUL R20, R34, R32.reuse ;  /* 0x0000002022147228 */ /* 0x080fe40000000000 */
[-C--:B------:R-:W-:Y:S01]  /*2510*/  DMUL R4, R14, R32.reuse ;  /* 0x000000200e047228 */ /* 0x080fe20000000000 */
[----:B------:R0:W-:Y:S01]  /*2520*/  STS.128 [UR4+0x50], R24 ;  /* 0x00005018ff007988 */ /* 0x0001e20008000c04 */
[----:B------:R-:W-:-:S03]  /*2530*/  DMUL R6, R6, R32 ;  /* 0x0000002006067228 */ /* 0x000fc60000000000 */
[----:B------:R0:W-:Y:S04]  /*2540*/  STS.128 [UR4+0x60], R28 ;  /* 0x0000601cff007988 */ /* 0x0001e80008000c04 */
[----:B------:R0:W-:Y:S04]  /*2550*/  STS.128 [UR4+0x70], R20 ;  /* 0x00007014ff007988 */ /* 0x0001e80008000c04 */
[----:B------:R0:W-:Y:S02]  /*2560*/  STS.128 [UR4+0x80], R4 ;  /* 0x00008004ff007988 */ /* 0x0001e40008000c04 */
.L_x_77:
[----:B------:R-:W-:Y:S05]  /*2570*/  BSYNC.RECONVERGENT B0 ;  /* 0x0000000000007941 */ /* 0x000fea0003800200 */
.L_x_76:
[----:B------:R-:W1:Y:S01]  /*2580*/  LDCU.64 UR6, c[0x0][0x398] ;  /* 0x00007300ff0677ac */ /* 0x000e620008000a00 */
[----:B------:R-:W-:Y:S01]  /*2590*/  BAR.SYNC.DEFER_BLOCKING 0x0 ;  /* 0x0000000000007b1d */ /* 0x000fe20000010000 */
[----:B-1----:R-:W-:-:S04]  /*25a0*/  ISETP.GE.U32.AND P0, PT, R40, UR6, PT ;  /* 0x0000000628007c0c */ /* 0x002fc8000bf06070 */
[----:B------:R-:W-:-:S13]  /*25b0*/  ISETP.GE.U32.AND.EX P0, PT, RZ, UR7, PT, P0 ;  /* 0x00000007ff007c0c */ /* 0x000fda000bf06100 */
[----:B------:R-:W-:Y:S05]  /*25c0*/  @P0 EXIT ;  /* 0x000000000000094d */ /* 0x000fea0003800000 */
[----:B0-----:R-:W0:Y:S01]  /*25d0*/  LDC.64 R28, c[0x0][0x380] ;  /* 0x0000e000ff1c7b82 */ /* 0x001e220000000a00 */
[----:B------:R-:W-:Y:S01]  /*25e0*/  LOP3.LUT R80, R0, 0x1f, RZ, 0xc0, !PT ;  /* 0x0000001f00507812 */ /* 0x000fe200078ec0ff */
[----:B------:R-:W-:-:S03]  /*25f0*/  UMOV UR4, URZ ;  /* 0x000000ff00047c82 */ /* 0x000fc60008000000 */
[----:B------:R-:W-:-:S04]  /*2600*/  ISETP.GE.U32.AND P0, PT, R80, UR6, PT ;  /* 0x0000000650007c0c */ /* 0x000fc8000bf06070 */
[----:B------:R-:W-:Y:S01]  /*2610*/  ISETP.GE.U32.AND.EX P0, PT, RZ, UR7, PT, P0 ;  /* 0x00000007ff007c0c */ /* 0x000fe2000bf06100 */
[----:B0-----:R-:W-:-:S04]  /*2620*/  IMAD.WIDE.U32 R28, R40, 0x18, R28 ;  /* 0x00000018281c7825 */ /* 0x001fc800078e001c */
[----:B------:R-:W-:-:S08]  /*2630*/  VIADD R29, R29, UR4 ;  /* 0x000000041d1d7c36 */ /* 0x000fd00008000000 */
[----:B------:R-:W-:Y:S05]  /*2640*/  @P0 EXIT ;  /* 0x000000000000094d */ /* 0x000fea0003800000 */
[----:B------:R-:W0:Y:S01]  /*2650*/  S2UR UR5, SR_CgaCtaId ;  /* 0x00000000000579c3 */ /* 0x000e220000008800 */
[----:B------:R-:W-:Y:S01]  /*2660*/  UMOV UR4, 0x400 ;  /* 0x0000040000047882 */ /* 0x000fe20000000000 */
[----:B------:R-:W5:Y:S04]  /*2670*/  LDG.E.64 R2, desc[UR8][R28.64] ;  /* 0x000000081c027981 */ /* 0x000f68000c1e1b00 */
[----:B------:R-:W5:Y:S02]  /*2680*/  LDG.E.64 R42, desc[UR8][R28.64+0x8] ;  /* 0x000008081c2a7981 */ /* 0x000f64000c1e1b00 */
[----:B------:R-:W1:Y:S02]  /*2690*/  LDC.64 R46, c[0x0][0x3a0] ;  /* 0x0000e800ff2e7b82 */ /* 0x000e640000000a00 */
[----:B------:R2:W5:Y:S01]  /*26a0*/  LDG.E.64 R44, desc[UR8][R28.64+0x10] ;  /* 0x000010081c2c7981 */ /* 0x000562000c1e1b00 */
[----:B------:R-:W-:Y:S01]  /*26b0*/  IMAD.MOV.U32 R81, RZ, RZ, RZ ;  /* 0x000000ffff517224 */ /* 0x000fe200078e00ff */
[----:B0-----:R-:W-:-:S09]  /*26c0*/  ULEA UR4, UR5, UR4, 0x18 ;  /* 0x0000000405047291 */ /* 0x001fd2000f8ec0ff */
[----:B------:R-:W0:Y:S04]  /*26d0*/  LDS.U8 R0, [UR4+0x90] ;  /* 0x00009004ff007984 */ /* 0x000e280008000000 */
[----:B------:R-:W3:Y:S04]  /*26e0*/  LDS.128 R4, [UR4+0x10] ;  /* 0x00001004ff047984 */ /* 0x000ee80008000c00 */
[----:B------:R-:W4:Y:S04]  /*26f0*/  LDS.128 R8, [UR4+0x20] ;  /* 0x00002004ff087984 */ /* 0x000f280008000c00 */
[----:B------:R-:W1:Y:S04]  /*2700*/  LDS.128 R12, [UR4+0x40] ;  /* 0x00004004ff0c7984 */ /* 0x000e680008000c00 */
[----:B------:R-:W1:Y:S04]  /*2710*/  LDS.128 R16, [UR4+0x60] ;  /* 0x00006004ff107984 */ /* 0x000e680008000c00 */
[----:B------:R-:W1:Y:S04]  /*2720*/  LDS.128 R20, [UR4+0x70] ;  /* 0x00007004ff147984 */ /* 0x000e680008000c00 */
[----:B------:R-:W1:Y:S04]  /*2730*/  LDS.128 R24, [UR4+0x50] ;  /* 0x00005004ff187984 */ /* 0x000e680008000c00 */
[----:B--2---:R-:W2:Y:S04]  /*2740*/  LDS.128 R28, [UR4+0x80] ;  /* 0x00008004ff1c7984 */ /* 0x004ea80008000c00 */
[----:B------:R-:W2:Y:S04]  /*2750*/  LDS.128 R32, [UR4] ;  /* 0x00000004ff207984 */ /* 0x000ea80008000c00 */
[----:B------:R-:W2:Y:S01]  /*2760*/  LDS.128 R36, [UR4+0x30] ;  /* 0x00003004ff247984 */ /* 0x000ea20008000c00 */
[----:B0-----:R-:W-:-:S02]  /*2770*/  ISETP.NE.AND P0, PT, R0, RZ, PT ;  /* 0x000000ff0000720c */ /* 0x001fc40003f05270 */
[----:B---3--:R-:W-:Y:S02]  /*2780*/  R2UR UR10, R6 ;  /* 0x00000000060a72ca */ /* 0x008fe400000e0000 */
[----:B------:R-:W-:Y:S02]  /*2790*/  R2UR UR11, R7 ;  /* 0x00000000070b72ca */ /* 0x000fe400000e0000 */
[----:B----4-:R-:W-:Y:S02]  /*27a0*/  R2UR UR12, R8 ;  /* 0x00000000080c72ca */ /* 0x010fe400000e0000 */
[----:B------:R-:W-:Y:S01]  /*27b0*/  R2UR UR13, R9 ;  /* 0x00000000090d72ca */ /* 0x000fe200000e0000 */
[----:B-1----:R-:W-:-:S04]  /*27c0*/  DMUL R8, R46, R46 ;  /* 0x0000002e2e087228 */ /* 0x002fc80000000000 */
[----:B------:R-:W-:Y:S10]  /*27d0*/  @!P0 BRA `(.L_x_110) ;  /* 0x00000008004c8947 */ /* 0x000ff40003800000 */
.L_x_119:
[----:B---3--:R-:W0:Y:S01]  /*27e0*/  LDC.64 R6, c[0x0][0x380] ;  /* 0x0000e000ff067b82 */ /* 0x008e220000000a00 */
[----:B------:R-:W-:Y:S02]  /*27f0*/  IMAD R47, R81, 0x18, RZ ;  /* 0x00000018512f7824 */ /* 0x000fe400078e02ff */
[----:B0-----:R-:W-:-:S05]  /*2800*/  IMAD.WIDE.U32 R6, R80, 0x18, R6 ;  /* 0x0000001850067825 */ /* 0x001fca00078e0006 */
[----:B------:R-:W-:-:S05]  /*2810*/  IADD3 R7, PT, PT, R7, R47, RZ ;  /* 0x0000002f07077210 */ /* 0x000fca0007ffe0ff */
[----:B-12---:R-:W3:Y:S04]  /*2820*/  LDG.E.64 R48, desc[UR8][R6.64+0x8] ;  /* 0x0000080806307981 */ /* 0x006ee8000c1e1b00 */
[----:B------:R-:W4:Y:S04]  /*2830*/  LDG.E.64 R46, desc[UR8][R6.64] ;  /* 0x00000008062e7981 */ /* 0x000f28000c1e1b00 */
[----:B------:R0:W2:Y:S01]  /*2840*/  LDG.E.64 R50, desc[UR8][R6.64+0x10] ;  /* 0x0000100806327981 */ /* 0x0000a2000c1e1b00 */
[----:B------:R-:W1:Y:S03]  /*2850*/  LDC.64 R56, c[0x0][0x390] ;  /* 0x0000e400ff387b82 */ /* 0x000e660000000a00 */
[----:B-1----:R-:W2:Y:S04]  /*2860*/  LDG.E.S8 R58, desc[UR8][R56.64+0x1] ;  /* 0x00000108383a7981 */ /* 0x002ea8000c1e1300 */
[----:B------:R-:W2:Y:S04]  /*2870*/  LDG.E.S8 R0, desc[UR8][R56.64] ;  /* 0x0000000838007981 */ /* 0x000ea8000c1e1300 */
[----:B------:R1:W2:Y:S01]  /*2880*/  LDG.E.S8 R59, desc[UR8][R56.64+0x2] ;  /* 0x00000208383b7981 */ /* 0x0002a2000c1e1300 */
[----:B0-----:R-:W-:Y:S01]  /*2890*/  IMAD.MOV.U32 R6, RZ, RZ, RZ ;  /* 0x000000ffff067224 */ /* 0x001fe200078e00ff */
[----:B------:R-:W-:Y:S01]  /*28a0*/  BSSY B0, `(.L_x_111) ;  /* 0x000007f000007945 */ /* 0x000fe20003800000 */
[----:B-1----:R-:W-:Y:S01]  /*28b0*/  IMAD.MOV.U32 R57, RZ, RZ, 0x3fe00000 ;  /* 0x3fe00000ff397424 */ /* 0x002fe200078e00ff */
[----:B---3-5:R-:W-:-:S02]  /*28c0*/  DADD R48, -R42, R48 ;  /* 0x000000002a307229 */ /* 0x028fc40000000130 */
[----:B----4-:R-:W-:-:S06]  /*28d0*/  DADD R46, -R2, R46 ;  /* 0x00000000022e7229 */ /* 0x010fcc000000012e */
[----:B------:R-:W-:Y:S02]  /*28e0*/  DMUL R54, R48, R18 ;  /* 0x0000001230367228 */ /* 0x000fe40000000000 */
[----:B------:R-:W-:Y:S02]  /*28f0*/  DMUL R52, R16, R48 ;  /* 0x0000003010347228 */ /* 0x000fe40000000000 */
[----:B--2---:R-:W-:Y:S02]  /*2900*/  DADD R50, -R44, R50 ;  /* 0x000000002c327229 */ /* 0x004fe40000000132 */
[----:B------:R-:W-:Y:S02]  /*2910*/  DMUL R48, R48, R20 ;  /* 0x0000001430307228 */ /* 0x000fe40000000000 */
[-C--:B------:R-:W-:Y:S02]  /*2920*/  DFMA R54, R24, R46.reuse, R54 ;  /* 0x0000002e1836722b */ /* 0x080fe40000000036 */
[----:B------:R-:W-:-:S04]  /*2930*/  DFMA R52, R14, R46, R52 ;  /* 0x0000002e0e34722b */ /* 0x000fc80000000034 */
[----:B------:R-:W-:Y:S02]  /*2940*/  DFMA R48, R46, R26, R48 ;  /* 0x0000001a2e30722b */ /* 0x000fe40000000030 */
[-C--:B------:R-:W-:Y:S02]  /*2950*/  DFMA R54, R28, R50.reuse, R54 ;  /* 0x000000321c36722b */ /* 0x080fe40000000036 */
[----:B------:R-:W-:-:S04]  /*2960*/  DFMA R52, R22, R50, R52 ;  /* 0x000000321634722b */ /* 0x000fc80000000034 */
[----:B------:R-:W-:Y:S01]  /*2970*/  DFMA R48, R50, R30, R48 ;  /* 0x0000001e3230722b */ /* 0x000fe20000000030 */
[----:B------:R-:W-:-:S03]  /*2980*/  MOV R50, RZ ;  /* 0x000000ff00327202 */ /* 0x000fc60000000f00 */
[----:B------:R-:W-:-:S06]  /*2990*/  LOP3.LUT R7, R57, 0x80000000, R55, 0xb8, !PT ;  /* 0x8000000039077812 */ /* 0x000fcc00078eb837 */
[----:B------:R-:W-:Y:S01]  /*29a0*/  DADD.RZ R46, R54, R6 ;  /* 0x00000000362e7229 */ /* 0x000fe2000000c006 */
[C---:B------:R-:W-:Y:S02]  /*29b0*/  LOP3.LUT R51, R57.reuse, 0x80000000, R49, 0xb8, !PT ;  /* 0x8000000039337812 */ /* 0x040fe400078eb831 */
[----:B------:R-:W-:-:S04]  /*29c0*/  LOP3.LUT R7, R57, 0x80000000, R53, 0xb8, !PT ;  /* 0x8000000039077812 */ /* 0x000fc800078eb835 */
[----:B------:R-:W-:Y:S02]  /*29d0*/  DADD.RZ R50, R48, R50 ;  /* 0x0000000030327229 */ /* 0x000fe4000000c032 */
[----:B------:R-:W-:Y:S01]  /*29e0*/  DADD.RZ R6, R52, R6 ;  /* 0x0000000034067229 */ /* 0x000fe2000000c006 */
[----:B------:R-:W0:Y:S08]  /*29f0*/  F2I.F64.TRUNC R47, R46 ;  /* 0x0000002e002f7311 */ /* 0x000e30000030d100 */
[----:B------:R-:W1:Y:S01]  /*2a00*/  F2I.F64.TRUNC R50, R50 ;  /* 0x0000003200327311 */ /* 0x000e62000030d100 */
[----:B0-----:R-:W-:-:S07]  /*2a10*/  IMAD R65, R58, R47, RZ ;  /* 0x0000002f3a417224 */ /* 0x001fce00078e02ff */
[----:B------:R-:W0:Y:S01]  /*2a20*/  F2I.F64.TRUNC R7, R6 ;  /* 0x0000000600077311 */ /* 0x000e22000030d100 */
[----:B-1----:R-:W-:-:S07]  /*2a30*/  IMAD R66, R59, R50, RZ ;  /* 0x000000323b427224 */ /* 0x002fce00078e02ff */
[----:B------:R-:W1:Y:S01]  /*2a40*/  I2F.F64 R56, R65 ;  /* 0x0000004100387312 */ /* 0x000e620000201c00 */
[----:B0-----:R-:W-:-:S07]  /*2a50*/  IMAD R64, R0, R7, RZ ;  /* 0x0000000700407224 */ /* 0x001fce00078e02ff */
[----:B------:R-:W0:Y:S01]  /*2a60*/  I2F.F64 R58, R66 ;  /* 0x00000042003a7312 */ /* 0x000e220000201c00 */
[----:B-1----:R-:W-:-:S07]  /*2a70*/  DADD R56, R54, -R56 ;  /* 0x0000000036387229 */ /* 0x002fce0000000838 */
[----:B------:R-:W1:Y:S01]  /*2a80*/  I2F.F64 R46, R64 ;  /* 0x00000040002e7312 */ /* 0x000e620000201c00 */
[----:B------:R-:W-:Y:S02]  /*2a90*/  DMUL R6, R56, UR10 ;  /* 0x0000000a38067c28 */ /* 0x000fe40008000000 */
[----:B0-----:R-:W-:Y:S02]  /*2aa0*/  DADD R58, R48, -R58 ;  /* 0x00000000303a7229 */ /* 0x001fe4000000083a */
[----:B-1----:R-:W-:Y:S02]  /*2ab0*/  DADD R46, R52, -R46 ;  /* 0x00000000342e7229 */ /* 0x002fe4000000082e */
[C---:B------:R-:W-:Y:S02]  /*2ac0*/  DMUL R52, R56.reuse, UR12 ;  /* 0x0000000c38347c28 */ /* 0x040fe40008000000 */
[----:B------:R-:W-:-:S04]  /*2ad0*/  DMUL R56, R56, R10 ;  /* 0x0000000a38387228 */ /* 0x000fc80000000000 */
[----:B------:R-:W-:Y:S02]  /*2ae0*/  DFMA R6, R32, R46, R6 ;  /* 0x0000002e2006722b */ /* 0x000fe40000000006 */
[C---:B------:R-:W-:Y:S02]  /*2af0*/  DFMA R52, R46.reuse, R34, R52 ;  /* 0x000000222e34722b */ /* 0x040fe40000000034 */
[----:B------:R-:W-:-:S04]  /*2b00*/  DFMA R56, R46, R4, R56 ;  /* 0x000000042e38722b */ /* 0x000fc80000000038 */
[----:B------:R-:W-:Y:S02]  /*2b10*/  DFMA R60, R36, R58, R6 ;  /* 0x0000003a243c722b */ /* 0x000fe40000000006 */
[C---:B------:R-:W-:Y:S02]  /*2b20*/  DFMA R62, R58.reuse, R38, R52 ;  /* 0x000000263a3e722b */ /* 0x040fe40000000034 */
[----:B------:R-:W-:-:S06]  /*2b30*/  DFMA R56, R58, R12, R56 ;  /* 0x0000000c3a38722b */ /* 0x000fcc0000000038 */
[----:B------:R-:W-:-:S08]  /*2b40*/  DMUL R6, R62, R62 ;  /* 0x0000003e3e067228 */ /* 0x000fd00000000000 */
[----:B------:R-:W-:-:S08]  /*2b50*/  DFMA R6, R60, R60, R6 ;  /* 0x0000003c3c06722b */ /* 0x000fd00000000006 */
[----:B------:R-:W-:-:S08]  /*2b60*/  DFMA R46, R56, R56, R6 ;  /* 0x00000038382e722b */ /* 0x000fd00000000006 */
[----:B------:R-:W-:-:S06]  /*2b70*/  DSETP.GT.AND P0, PT, R46, RZ, PT ;  /* 0x000000ff2e00722a */ /* 0x000fcc0003f04000 */
[----:B------:R-:W-:-:S14]  /*2b80*/  DSETP.GEU.OR P0, PT, R46, R8, !P0 ;  /* 0x000000082e00722a */ /* 0x000fdc000470e400 */
[----:B------:R-:W-:Y:S05]  /*2b90*/  @P0 BRA `(.L_x_112) ;  /* 0x00000004003c0947 */ /* 0x000fea0003800000 */
[----:B------:R-:W0:Y:S02]  /*2ba0*/  LDC.64 R48, c[0x0][0x3a8] ;  /* 0x0000ea00ff307b82 */ /* 0x000e240000000a00 */
[----:B0-----:R0:W5:Y:S01]  /*2bb0*/  LDG.E.64 R50, desc[UR8][R48.64] ;  /* 0x0000000830327981 */ /* 0x001162000c1e1b00 */
[----:B------:R-:W-:Y:S01]  /*2bc0*/  BSSY B1, `(.L_x_113) ;  /* 0x000000e000017945 */ /* 0x000fe20003800000 */
.L_x_114:
[----:B-----5:R-:W-:Y:S01]  /*2bd0*/  IADD3 R54, P0, PT, R50, 0x1, RZ ;  /* 0x0000000132367810 */ /* 0x020fe20007f1e0ff */
[----:B------:R-:W-:Y:S01]  /*2be0*/  IMAD.MOV.U32 R52, RZ, RZ, R50 ;  /* 0x000000ffff347224 */ /* 0x000fe200078e0032 */
[----:B------:R-:W-:Y:S01]  /*2bf0*/  MOV R53, R51 ;  /* 0x0000003300357202 */ /* 0x000fe20000000f00 */
[----:B------:R-:W-:Y:S05]  /*2c00*/  YIELD ;  /* 0x0000000000007946 */ /* 0x000fea0003800000 */
[----:B------:R-:W-:-:S05]  /*2c10*/  IMAD.X R55, RZ, RZ, R51, P0 ;  /* 0x000000ffff377224 */ /* 0x000fca00000e0633 */
[----:B------:R-:W2:Y:S01]  /*2c20*/  ATOMG.E.CAS.64.STRONG.GPU PT, R52, [R48], R52, R54 ;  /* 0x00000034303473a9 */ /* 0x000ea200001ee536 */
[----:B------:R-:W-:Y:S02]  /*2c30*/  IMAD.MOV.U32 R0, RZ, RZ, R50 ;  /* 0x000000ffff007224 */ /* 0x000fe400078e0032 */
[----:B------:R-:W-:Y:S01]  /*2c40*/  IMAD.MOV.U32 R7, RZ, RZ, R51 ;  /* 0x000000ffff077224 */ /* 0x000fe200078e0033 */
[-C--:B--2---:R-:W-:Y:S02]  /*2c50*/  ISETP.NE.U32.AND P0, PT, R50, R52.reuse, PT ;  /* 0x000000343200720c */ /* 0x084fe40003f05070 */
[----:B------:R-:W-:Y:S02]  /*2c60*/  MOV R50, R52 ;  /* 0x0000003400327202 */ /* 0x000fe40000000f00 */
[----:B------:R-:W-:Y:S01]  /*2c70*/  ISETP.NE.AND.EX P0, PT, R51, R53, PT, P0 ;  /* 0x000000353300720c */ /* 0x000fe20003f05300 */
[----:B------:R-:W-:-:S12]  /*2c80*/  IMAD.MOV.U32 R51, RZ, RZ, R53 ;  /* 0x000000ffff337224 */ /* 0x000fd800078e0035 */
[----:B------:R-:W-:Y:S05]  /*2c90*/  @P0 BRA `(.L_x_114) ;  /* 0xfffffffc00cc0947 */ /* 0x000fea000383ffff */
[----:B------:R-:W-:Y:S05]  /*2ca0*/  BSYNC B1 ;  /* 0x0000000000017941 */ /* 0x000fea0003800000 */
.L_x_113:
[----:B------:R-:W0:Y:S01]  /*2cb0*/  LDCU.64 UR14, c[0x0][0x3b0] ;  /* 0x00007600ff0e77ac */ /* 0x000e220008000a00 */
[----:B------:R-:W1:Y:S01]  /*2cc0*/  LDCU.U8 UR4, c[0x0][0x3d0] ;  /* 0x00007a00ff0477ac */ /* 0x000e620008000000 */
[----:B------:R-:W2:Y:S01]  /*2cd0*/  LDCU.S8 UR5, c[0x0][0x3d2] ;  /* 0x00007a40ff0577ac */ /* 0x000ea20008000200 */
[----:B------:R-:W3:Y:S01]  /*2ce0*/  LDCU.S8 UR6, c[0x0][0x3d1] ;  /* 0x00007a20ff0677ac */ /* 0x000ee20008000200 */
[----:B0-----:R-:W-:-:S04]  /*2cf0*/  LEA R48, P0, R0, UR14, 0x4 ;  /* 0x0000000e00307c11 */ /* 0x001fc8000f8020ff */
[----:B------:R-:W-:Y:S01]  /*2d00*/  LEA.HI.X R49, R0, UR15, R7, 0x4, P0 ;  /* 0x0000000f00317c11 */ /* 0x000fe200080f2407 */
[----:B-1----:R-:W-:Y:S02]  /*2d10*/  UPRMT UR4, UR4, 0x8880, URZ ;  /* 0x0000888004047896 */ /* 0x002fe400080000ff */
[----:B--2---:R-:W-:Y:S02]  /*2d20*/  UISETP.NE.AND UP1, UPT, UR5, URZ, UPT ;  /* 0x000000ff0500728c */ /* 0x004fe4000bf25270 */
[----:B------:R0:W-:Y:S01]  /*2d30*/  STG.E.64 desc[UR8][R48.64+0x8], R80 ;  /* 0x0000085030007986 */ /* 0x0001e2000c101b08 */
[----:B------:R-:W-:Y:S02]  /*2d40*/  UISETP.NE.AND UP0, UPT, UR4, URZ, UPT ;  /* 0x000000ff0400728c */ /* 0x000fe4000bf05270 */
[----:B---3--:R-:W-:Y:S01]  /*2d50*/  UISETP.NE.AND UP2, UPT, UR6, URZ, UPT ;  /* 0x000000ff0600728c */ /* 0x008fe2000bf45270 */
[----:B------:R0:W-:Y:S06]  /*2d60*/  STG.E.64 desc[UR8][R48.64], R40 ;  /* 0x0000002830007986 */ /* 0x0001ec000c101b08 */
[----:B------:R-:W-:Y:S05]  /*2d70*/  BRA.U !UP0, `(.L_x_115) ;  /* 0x0000000108287547 */ /* 0x000fea000b800000 */
[----:B0-----:R-:W0:Y:S01]  /*2d80*/  LDC.64 R48, c[0x0][0x3b8] ;  /* 0x0000ee00ff307b82 */ /* 0x001e220000000a00 */
[----:B------:R-:W-:Y:S02]  /*2d90*/  IMAD R51, R7, 0xc, RZ ;  /* 0x0000000c07337824 */ /* 0x000fe400078e02ff */
[----:B------:R-:W-:Y:S02]  /*2da0*/  IMAD.MOV R53, RZ, RZ, -R65 ;  /* 0x000000ffff357224 */ /* 0x000fe400078e0a41 */
[----:B------:R-:W-:Y:S02]  /*2db0*/  IMAD.MOV R55, RZ, RZ, -R66 ;  /* 0x000000ffff377224 */ /* 0x000fe400078e0a42 */
[----:B0-----:R-:W-:-:S04]  /*2dc0*/  IMAD.WIDE.U32 R48, R0, 0xc, R48 ;  /* 0x0000000c00307825 */ /* 0x001fc800078e0030 */
[----:B------:R-:W-:Y:S01]  /*2dd0*/  IMAD.IADD R49, R49, 0x1, R51 ;  /* 0x0000000131317824 */ /* 0x000fe200078e0233 */
[----:B------:R-:W-:-:S04]  /*2de0*/  IADD3 R51, PT, PT, -R64, RZ, RZ ;  /* 0x000000ff40337210 */ /* 0x000fc80007ffe1ff */
[----:B------:R1:W-:Y:S04]  /*2df0*/  STG.E desc[UR8][R48.64+0x4], R53 ;  /* 0x0000043530007986 */ /* 0x0003e8000c101908 */
[----:B------:R1:W-:Y:S04]  /*2e00*/  STG.E desc[UR8][R48.64], R51 ;  /* 0x0000003330007986 */ /* 0x0003e8000c101908 */
[----:B------:R1:W-:Y:S02]  /*2e10*/  STG.E desc[UR8][R48.64+0x8], R55 ;  /* 0x0000083730007986 */ /* 0x0003e4000c101908 */
.L_x_115:
[----:B------:R-:W-:Y:S05]  /*2e20*/  BRA.U !UP1, `(.L_x_116) ;  /* 0x00000001091c7547 */ /* 0x000fea000b800000 */
[----:B01----:R-:W0:Y:S01]  /*2e30*/  LDC.64 R48, c[0x0][0x3c8] ;  /* 0x0000f200ff307b82 */ /* 0x003e220000000a00 */
[----:B------:R-:W-:Y:S02]  /*2e40*/  IMAD R51, R7, 0x18, RZ ;  /* 0x0000001807337824 */ /* 0x000fe400078e02ff */
[----:B0-----:R-:W-:-:S05]  /*2e50*/  IMAD.WIDE.U32 R48, R0, 0x18, R48 ;  /* 0x0000001800307825 */ /* 0x001fca00078e0030 */
[----:B------:R-:W-:-:S05]  /*2e60*/  IADD3 R49, PT, PT, R49, R51, RZ ;  /* 0x0000003331317210 */ /* 0x000fca0007ffe0ff */
[----:B------:R2:W-:Y:S04]  /*2e70*/  STG.E.64 desc[UR8][R48.64], R60 ;  /* 0x0000003c30007986 */ /* 0x0005e8000c101b08 */
[----:B------:R2:W-:Y:S04]  /*2e80*/  STG.E.64 desc[UR8][R48.64+0x8], R62 ;  /* 0x0000083e30007986 */ /* 0x0005e8000c101b08 */
[----:B------:R2:W-:Y:S02]  /*2e90*/  STG.E.64 desc[UR8][R48.64+0x10], R56 ;  /* 0x0000103830007986 */ /* 0x0005e4000c101b08 */
.L_x_116:
[----:B------:R-:W-:Y:S05]  /*2ea0*/  BRA.U !UP2, `(.L_x_112) ;  /* 0x000000010a787547 */ /* 0x000fea000b800000 */
[----:B-1----:R-:W0:Y:S01]  /*2eb0*/  MUFU.RSQ64H R55, R47 ;  /* 0x0000002f00377308 */ /* 0x002e220000001c00 */
[----:B------:R-:W-:Y:S01]  /*2ec0*/  VIADD R54, R47, 0xfcb00000 ;  /* 0xfcb000002f367836 */ /* 0x000fe20000000000 */
[----:B------:R-:W-:Y:S01]  /*2ed0*/  MOV R51, 0x3fd80000 ;  /* 0x3fd8000000337802 */ /* 0x000fe20000000f00 */
[----:B------:R-:W-:Y:S01]  /*2ee0*/  IMAD.MOV.U32 R50, RZ, RZ, 0x0 ;  /* 0x00000000ff327424 */ /* 0x000fe200078e00ff */
[----:B------:R-:W-:Y:S02]  /*2ef0*/  BSSY.RECONVERGENT B1, `(.L_x_117) ;  /* 0x0000015000017945 */ /* 0x000fe40003800200 */
[----:B------:R-:W-:Y:S01]  /*2f00*/  ISETP.GE.U32.AND P0, PT, R54, 0x7ca00000, PT ;  /* 0x7ca000003600780c */ /* 0x000fe20003f06070 */
[----:B0-2---:R-:W-:-:S08]  /*2f10*/  DMUL R48, R54, R54 ;  /* 0x0000003636307228 */ /* 0x005fd00000000000 */
        /* <DEDUP_REMOVED lines=14> */
[----:B------:R-:W-:Y:S01]  /*3000*/  MOV R54, 0x3040 ;  /* 0x0000304000367802 */ /* 0x000fe20000000f00 */
[----:B------:R-:W-:Y:S02]  /*3010*/  IMAD.MOV.U32 R51, RZ, RZ, R59 ;  /* 0x000000ffff337224 */ /* 0x000fe400078e003b */
[----:B------:R-:W-:-:S07]  /*3020*/  IMAD.MOV.U32 R55, RZ, RZ, R57 ;  /* 0x000000ffff377224 */ /* 0x000fce00078e0039 */
[----:B------:R-:W-:Y:S05]  /*3030*/  CALL.REL.NOINC `($__internal_7_$__cuda_sm20_dsqrt_rn_f64_mediumpath_v1) ;  /* 0x0000002800d87944 */ /* 0x000fea0003c00000 */
.L_x_118:
[----:B------:R-:W-:Y:S05]  /*3040*/  BSYNC.RECONVERGENT B1 ;  /* 0x0000000000017941 */ /* 0x000fea0003800200 */
.L_x_117:
[----:B------:R-:W0:Y:S02]  /*3050*/  LDCU.64 UR4, c[0x0][0x3c0] ;  /* 0x00007800ff0477ac */ /* 0x000e240008000a00 */
[----:B0-----:R-:W-:-:S04]  /*3060*/  LEA R6, P0, R0, UR4, 0x3 ;  /* 0x0000000400067c11 */ /* 0x001fc8000f8018ff */
[----:B------:R-:W-:-:S05]  /*3070*/  LEA.HI.X R7, R0, UR5, R7, 0x3, P0 ;  /* 0x0000000500077c11 */ /* 0x000fca00080f1c07 */
[----:B------:R3:W-:Y:S04]  /*3080*/  STG.E.64 desc[UR8][R6.64], R48 ;  /* 0x0000003006007986 */ /* 0x0007e8000c101b08 */
.L_x_112:
[----:B------:R-:W-:Y:S05]  /*3090*/  BSYNC B0 ;  /* 0x0000000000007941 */ /* 0x000fea0003800000 */
.L_x_111:
[----:B------:R-:W4:Y:S01]  /*30a0*/  LDCU.64 UR4, c[0x0][0x398] ;  /* 0x00007300ff0477ac */ /* 0x000f220008000a00 */
[----:B0-----:R-:W-:-:S04]  /*30b0*/  IADD3 R80, P0, PT, R80, 0x20, RZ ;  /* 0x0000002050507810 */ /* 0x001fc80007f1e0ff */
[----:B------:R-:W-:Y:S02]  /*30c0*/  IADD3.X R81, PT, PT, RZ, R81, RZ, P0, !PT ;  /* 0x00000051ff517210 */ /* 0x000fe400007fe4ff */
[----:B----4-:R-:W-:-:S04]  /*30d0*/  ISETP.GE.U32.AND P0, PT, R80, UR4, PT ;  /* 0x0000000450007c0c */ /* 0x010fc8000bf06070 */
[----:B------:R-:W-:-:S13]  /*30e0*/  ISETP.GE.U32.AND.EX P0, PT, R81, UR5, PT, P0 ;  /* 0x0000000551007c0c */ /* 0x000fda000bf06100 */
[----:B------:R-:W-:Y:S05]  /*30f0*/  @!P0 BRA `(.L_x_119) ;  /* 0xfffffff400b88947 */ /* 0x000fea000383ffff */
[----:B------:R-:W-:Y:S05]  /*3100*/  EXIT ;  /* 0x000000000000794d */ /* 0x000fea0003800000 */
.L_x_110:
[----:B0-----:R-:W0:Y:S01]  /*3110*/  LDC.64 R6, c[0x0][0x380] ;  /* 0x0000e000ff067b82 */ /* 0x001e220000000a00 */
[----:B----4-:R-:W-:Y:S02]  /*3120*/  IMAD R47, R81, 0x18, RZ ;  /* 0x00000018512f7824 */ /* 0x010fe400078e02ff */
[----:B0-----:R-:W-:-:S04]  /*3130*/  IMAD.WIDE.U32 R6, R80, 0x18, R6 ;  /* 0x0000001850067825 */ /* 0x001fc800078e0006 */
[----:B------:R-:W-:-:S05]  /*3140*/  IMAD.IADD R7, R7, 0x1, R47 ;  /* 0x0000000107077824 */ /* 0x000fca00078e022f */
[----:B--23--:R-:W3:Y:S04]  /*3150*/  LDG.E.64 R48, desc[UR8][R6.64+0x8] ;  /* 0x0000080806307981 */ /* 0x00cee8000c1e1b00 */
[----:B------:R-:W4:Y:S04]  /*3160*/  LDG.E.64 R46, desc[UR8][R6.64] ;  /* 0x00000008062e7981 */ /* 0x000f28000c1e1b00 */
[----:B------:R-:W2:Y:S01]  /*3170*/  LDG.E.64 R50, desc[UR8][R6.64+0x10] ;  /* 0x0000100806327981 */ /* 0x000ea2000c1e1b00 */
[----:B------:R-:W0:Y:S03]  /*3180*/  LDC.64 R56, c[0x0][0x390] ;  /* 0x0000e400ff387b82 */ /* 0x000e260000000a00 */
[----:B0-----:R-:W2:Y:S04]  /*3190*/  LDG.E.S8 R86, desc[UR8][R56.64] ;  /* 0x0000000838567981 */ /* 0x001ea8000c1e1300 */
[----:B------:R-:W2:Y:S04]  /*31a0*/  LDG.E.S8 R88, desc[UR8][R56.64+0x1] ;  /* 0x0000010838587981 */ /* 0x000ea8000c1e1300 */
[----:B------:R0:W2:Y:S01]  /*31b0*/  LDG.E.S8 R83, desc[UR8][R56.64+0x2] ;  /* 0x0000020838537981 */ /* 0x0000a2000c1e1300 */
[----:B------:R-:W-:Y:S01]  /*31c0*/  UMOV UR4, 0x39a08cea ;  /* 0x39a08cea00047882 */ /* 0x000fe20000000000 */
[----:B------:R-:W-:Y:S01]  /*31d0*/  UMOV UR5, 0x46293e59 ;  /* 0x46293e5900057882 */ /* 0x000fe20000000000 */
[----:B------:R-:W-:Y:S01]  /*31e0*/  BSSY B0, `(.L_x_120) ;  /* 0x0000211000007945 */ /* 0x000fe20003800000 */
[----:B---3-5:R-:W-:-:S02]  /*31f0*/  DADD R48, -R42, R48 ;  /* 0x000000002a307229 */ /* 0x028fc40000000130 */
[----:B----4-:R-:W-:-:S06]  /*3200*/  DADD R46, -R2, R46 ;  /* 0x00000000022e7229 */ /* 0x010fcc000000012e */
[----:B------:R-:W-:Y:S02]  /*3210*/  DMUL R54, R16, R48 ;  /* 0x0000003010367228 */ /* 0x000fe40000000000 */
[----:B--2---:R-:W-:Y:S02]  /*3220*/  DADD R52, -R44, R50 ;  /* 0x000000002c347229 */ /* 0x004fe40000000132 */
[C---:B------:R-:W-:Y:S02]  /*3230*/  DMUL R50, R48.reuse, R18 ;  /* 0x0000001230327228 */ /* 0x040fe40000000000 */
[----:B------:R-:W-:Y:S02]  /*3240*/  DMUL R6, R48, R20 ;  /* 0x0000001430067228 */ /* 0x000fe40000000000 */
[----:B------:R-:W-:-:S04]  /*3250*/  DFMA R54, R14, R46, R54 ;  /* 0x0000002e0e36722b */ /* 0x000fc80000000036 */
[----:B------:R-:W-:Y:S02]  /*3260*/  DFMA R50, R24, R46, R50 ;  /* 0x0000002e1832722b */ /* 0x000fe40000000032 */
[----:B------:R-:W-:Y:S02]  /*3270*/  DFMA R46, R46, R26, R6 ;  /* 0x0000001a2e2e722b */ /* 0x000fe40000000006 */
[-C--:B------:R-:W-:Y:S01]  /*3280*/  DFMA R48, R22, R52.reuse, R54 ;  /* 0x000000341630722b */ /* 0x080fe20000000036 */
[----:B------:R-:W-:Y:S01]  /*3290*/  MOV R6, RZ ;  /* 0x000000ff00067202 */ /* 0x000fe20000000f00 */
[----:B------:R-:W-:Y:S02]  /*32a0*/  IMAD.MOV.U32 R55, RZ, RZ, 0x3fe00000 ;  /* 0x3fe00000ff377424 */ /* 0x000fe400078e00ff */
[----:B------:R-:W-:Y:S01]  /*32b0*/  DFMA R50, R28, R52, R50 ;  /* 0x000000341c32722b */ /* 0x000fe20000000032 */
[----:B------:R-:W-:Y:S01]  /*32c0*/  IMAD.MOV.U32 R54, RZ, RZ, RZ ;  /* 0x000000ffff367224 */ /* 0x000fe200078e00ff */
[----:B------:R-:W-:Y:S01]  /*32d0*/  DFMA R46, R52, R30, R46 ;  /* 0x0000001e342e722b */ /* 0x000fe2000000002e */
[----:B------:R-:W-:-:S03]  /*32e0*/  IMAD.MOV.U32 R52, RZ, RZ, RZ ;  /* 0x000000ffff347224 */ /* 0x000fc600078e00ff */
[----:B------:R-:W-:-:S04]  /*32f0*/  LOP3.LUT R7, R55, 0x80000000, R49, 0xb8, !PT ;  /* 0x8000000037077812 */ /* 0x000fc800078eb831 */
[C---:B------:R-:W-:Y:S02]  /*3300*/  LOP3.LUT R53, R55.reuse, 0x80000000, R51, 0xb8, !PT ;  /* 0x8000000037357812 */ /* 0x040fe400078eb833 */
[----:B------:R-:W-:Y:S01]  /*3310*/  DADD.RZ R6, R48, R6 ;  /* 0x0000000030067229 */ /* 0x000fe2000000c006 */
[----:B------:R-:W-:-:S03]  /*3320*/  LOP3.LUT R55, R55, 0x80000000, R47, 0xb8, !PT ;  /* 0x8000000037377812 */ /* 0x000fc600078eb82f */
[----:B------:R-:W-:-:S03]  /*3330*/  DADD.RZ R52, R50, R52 ;  /* 0x0000000032347229 */ /* 0x000fc6000000c034 */
[----:B------:R-:W-:-:S03]  /*3340*/  DADD.RZ R54, R46, R54 ;  /* 0x000000002e367229 */ /* 0x000fc6000000c036 */
[----:B------:R-:W1:Y:S08]  /*3350*/  F2I.F64.TRUNC R7, R6 ;  /* 0x0000000600077311 */ /* 0x000e70000030d100 */
[----:B------:R-:W2:Y:S01]  /*3360*/  F2I.F64.TRUNC R53, R52 ;  /* 0x0000003400357311 */ /* 0x000ea2000030d100 */
[----:B-1----:R-:W-:-:S07]  /*3370*/  IMAD R79, R86, R7, RZ ;  /* 0x00000007564f7224 */ /* 0x002fce00078e02ff */
[----:B------:R-:W1:Y:S01]  /*3380*/  F2I.F64.TRUNC R54, R54 ;  /* 0x0000003600367311 */ /* 0x000e62000030d100 */
[----:B------:R-:W-:Y:S01]  /*3390*/  IADD3 R89, PT, PT, R79, -0x1, RZ ;  /* 0xffffffff4f597810 */ /* 0x000fe20007ffe0ff */
[----:B--2---:R-:W-:-:S04]  /*33a0*/  IMAD R78, R88, R53, RZ ;  /* 0x00000035584e7224 */ /* 0x004fc800078e02ff */
[----:B------:R-:W-:Y:S02]  /*33b0*/  IMAD R89, R86, R89, RZ ;  /* 0x0000005956597224 */ /* 0x000fe400078e02ff */
[----:B------:R-:W-:Y:S02]  /*33c0*/  VIADD R87, R78, 0xffffffff ;  /* 0xffffffff4e577836 */ /* 0x000fe40000000000 */
[----:B0-----:R-:W0:Y:S01]  /*33d0*/  I2F.F64 R56, R89 ;  /* 0x0000005900387312 */ /* 0x001e220000201c00 */
[C---:B------:R-:W-:Y:S02]  /*33e0*/  IMAD R85, R88.reuse, R78, RZ ;  /* 0x0000004e58557224 */ /* 0x040fe400078e02ff */
[C---:B-1----:R-:W-:Y:S02]  /*33f0*/  IMAD R0, R83.reuse, R54, RZ ;  /* 0x0000003653007224 */ /* 0x042fe400078e02ff */
[----:B------:R-:W-:Y:S02]  /*3400*/  IMAD R87, R88, R87, RZ ;  /* 0x0000005758577224 */ /* 0x000fe400078e02ff */
[----:B------:R-:W-:Y:S01]  /*3410*/  VIADD R82, R0, 0xffffffff ;  /* 0xffffffff00527836 */ /* 0x000fe20000000000 */
[----:B------:R-:W1:Y:S01]  /*3420*/  I2F.F64 R72, R85 ;  /* 0x0000005500487312 */ /* 0x000e620000201c00 */
[----:B------:R-:W-:-:S02]  /*3430*/  IMAD R84, R83, R0, RZ ;  /* 0x0000000053547224 */ /* 0x000fc400078e02ff */
[C---:B------:R-:W-:Y:S02]  /*3440*/  IMAD R82, R83.reuse, R82, RZ ;  /* 0x0000005253527224 */ /* 0x040fe400078e02ff */
[----:B------:R-:W-:Y:S01]  /*3450*/  IMAD.IADD R88, R88, 0x1, R85 ;  /* 0x0000000158587824 */ /* 0x000fe200078e0255 */
[----:B------:R-:W-:Y:S01]  /*3460*/  IADD3 R83, PT, PT, R83, R84, RZ ;  /* 0x0000005453537210 */ /* 0x000fe20007ffe0ff */
[----:B0-----:R-:W-:Y:S01]  /*3470*/  DADD R56, R48, -R56 ;  /* 0x0000000030387229 */ /* 0x001fe20000000838 */
[----:B------:R-:W0:Y:S07]  /*3480*/  I2F.F64 R60, R87 ;  /* 0x00000057003c7312 */ /* 0x000e2e0000201c00 */
[----:B------:R-:W-:Y:S01]  /*3490*/  DMUL R94, R56, R34 ;  /* 0x00000022385e7228 */ /* 0x000fe20000000000 */
[----:B------:R-:W2:Y:S01]  /*34a0*/  I2F.F64 R6, R82 ;  /* 0x0000005200067312 */ /* 0x000ea20000201c00 */
[----:B------:R-:W-:-:S02]  /*34b0*/  DMUL R92, R32, R56 ;  /* 0x00000038205c7228 */ /* 0x000fc40000000000 */
[----:B------:R-:W-:Y:S02]  /*34c0*/  DMUL R90, R56, R4 ;  /* 0x00000004385a7228 */ /* 0x000fe40000000000 */
[C---:B-1----:R-:W-:Y:S02]  /*34d0*/  DADD R72, R50.reuse, -R72 ;  /* 0x0000000032487229 */ /* 0x042fe40000000848 */
[----:B0-----:R-:W-:Y:S01]  /*34e0*/  DADD R60, R50, -R60 ;  /* 0x00000000323c7229 */ /* 0x001fe2000000083c */
[----:B------:R-:W0:Y:S01]  /*34f0*/  I2F.F64 R68, R84 ;  /* 0x0000005400447312 */ /* 0x000e220000201c00 */
[----:B--2---:R-:W-:-:S07]  /*3500*/  DADD R58, R46, -R6 ;  /* 0x000000002e3a7229 */ /* 0x004fce0000000806 */
[----:B------:R-:W1:Y:S01]  /*3510*/  I2F.F64 R96, R83 ;  /* 0x0000005300607312 */ /* 0x000e620000201c00 */
[C---:B------:R-:W-:Y:S02]  /*3520*/  DFMA R6, R60.reuse, UR12, R94 ;  /* 0x0000000c3c067c2b */ /* 0x040fe4000800005e */
[C---:B------:R-:W-:Y:S02]  /*3530*/  DFMA R74, R60.reuse, UR10, R92 ;  /* 0x0000000a3c4a7c2b */ /* 0x040fe4000800005c */
[----:B------:R-:W-:Y:S02]  /*3540*/  DMUL R52, R60, R10 ;  /* 0x0000000a3c347228 */ /* 0x000fe40000000000 */
[----:B------:R-:W-:Y:S02]  /*3550*/  DMUL R54, R58, R38 ;  /* 0x000000263a367228 */ /* 0x000fe40000000000 */
[----:B------:R-:W-:Y:S02]  /*3560*/  DMUL R56, R36, R58 ;  /* 0x0000003a24387228 */ /* 0x000fe40000000000 */
[----:B0-----:R-:W-:-:S02]  /*3570*/  DADD R68, R46, -R68 ;  /* 0x000000002e447229 */ /* 0x001fc40000000844 */
[----:B------:R-:W-:Y:S02]  /*3580*/  DMUL R58, R58, R12 ;  /* 0x0000000c3a3a7228 */ /* 0x000fe40000000000 */
[----:B------:R-:W-:Y:S02]  /*3590*/  DADD R62, R54, R6 ;  /* 0x00000000363e7229 */ /* 0x000fe40000000006 */
[----:B------:R-:W-:Y:S02]  /*35a0*/  DADD R64, R56, R74 ;  /* 0x0000000038407229 */ /* 0x000fe4000000004a */
[----:B------:R-:W-:Y:S02]  /*35b0*/  DADD R76, R52, R90 ;  /* 0x00000000344c7229 */ /* 0x000fe4000000005a */
[----:B-1----:R-:W-:Y:S02]  /*35c0*/  DADD R96, R46, -R96 ;  /* 0x000000002e607229 */ /* 0x002fe40000000860 */
[----:B------:R-:W-:-:S02]  /*35d0*/  DMUL R66, R62, R62 ;  /* 0x0000003e3e427228 */ /* 0x000fc40000000000 */
[----:B------:R-:W-:Y:S02]  /*35e0*/  DMUL R62, R68, R38 ;  /* 0x00000026443e7228 */ /* 0x000fe40000000000 */
[----:B------:R-:W-:-:S04]  /*35f0*/  DADD R98, R58, R76 ;  /* 0x000000003a627229 */ /* 0x000fc8000000004c */
        /* <DEDUP_REMOVED lines=11> */
[----:B------:R-:W-:-:S02]  /*36b0*/  DMUL R70, R36, R96 ;  /* 0x0000006024467228 */ /* 0x000fc40000000000 */
[----:B------:R-:W-:Y:S01]  /*36c0*/  DADD R106, R66, R6 ;  /* 0x00000000426a7229 */ /* 0x000fe20000000006 */
[----:B------:R-:W-:-:S03]  /*36d0*/  IMAD.MOV.U32 R6, RZ, RZ, 0x39a08cea ;  /* 0x39a08ceaff067424 */ /* 0x000fc600078e00ff */
[----:B------:R-:W-:Y:S01]  /*36e0*/  DFMA R102, R100, R100, R102 ;  /* 0x000000646466722b */ /* 0x000fe20000000066 */
[----:B------:R-:W-:Y:S01]  /*36f0*/  IMAD.MOV.U32 R7, RZ, RZ, 0x46293e59 ;  /* 0x46293e59ff077424 */ /* 0x000fe200078e00ff */
[----:B------:R-:W-:Y:S01]  /*3700*/  @!P4 MOV R6, R98 ;  /* 0x000000620006c202 */ /* 0x000fe20000000f00 */
[----:B------:R-:W-:Y:S01]  /*3710*/  @!P4 IMAD.MOV.U32 R7, RZ, RZ, R99 ;  /* 0x000000ffff07c224 */ /* 0x000fe200078e0063 */
[----:B------:R-:W-:Y:S01]  /*3720*/  DADD R104, R70, R74 ;  /* 0x0000000046687229 */ /* 0x000fe2000000004a */
[----:B------:R-:W-:Y:S01]  /*3730*/  @!P4 IMAD.MOV.U32 R79, RZ, RZ, R89 ;  /* 0x000000ffff4fc224 */ /* 0x000fe200078e0059 */
[----:B------:R-:W-:Y:S01]  /*3740*/  DMUL R106, R106, R106 ;  /* 0x0000006a6a6a7228 */ /* 0x000fe20000000000 */
[----:B------:R-:W-:Y:S01]  /*3750*/  @!P4 IMAD.MOV.U32 R78, RZ, RZ, R87 ;  /* 0x000000ffff4ec224 */ /* 0x000fe200078e0057 */
[----:B------:R-:W-:Y:S01]  /*3760*/  DMUL R74, R96, R12 ;  /* 0x0000000c604a7228 */ /* 0x000fe20000000000 */
[----:B------:R-:W-:Y:S01]  /*3770*/  @!P4 MOV R0, R82 ;  /* 0x000000520000c202 */ /* 0x000fe20000000f00 */
[----:B------:R-:W-:-:S02]  /*3780*/  DFMA R100, R72, UR12, R94 ;  /* 0x0000000c48647c2b */ /* 0x000fc4000800005e */
[----:B------:R-:W-:Y:S02]  /*3790*/  DSETP.GEU.AND P5, PT, R102, R6, PT ;  /* 0x000000066600722a */ /* 0x000fe40003fae000 */
[----:B------:R-:W-:Y:S02]  /*37a0*/  DFMA R106, R104, R104, R106 ;  /* 0x00000068686a722b */ /* 0x000fe4000000006a */
[----:B------:R-:W-:Y:S02]  /*37b0*/  DADD R76, R74, R76 ;  /* 0x000000004a4c7229 */ /* 0x000fe4000000004c */
[----:B------:R-:W-:Y:S02]  /*37c0*/  DFMA R98, R72, UR10, R92 ;  /* 0x0000000a48627c2b */ /* 0x000fe4000800005c */
[----:B------:R-:W-:Y:S02]  /*37d0*/  DADD R108, R54, R100 ;  /* 0x00000000366c7229 */ /* 0x000fe40000000064 */
[----:B------:R-:W-:-:S02]  /*37e0*/  DFMA R96, R72, R10, R90 ;  /* 0x0000000a4860722b */ /* 0x000fc4000000005a */
[----:B------:R-:W-:Y:S02]  /*37f0*/  DFMA R76, R76, R76, R106 ;  /* 0x0000004c4c4c722b */ /* 0x000fe4000000006a */
[----:B------:R-:W-:Y:S01]  /*3800*/  @!P5 IMAD.MOV.U32 R6, RZ, RZ, R102 ;  /* 0x000000ffff06d224 */ /* 0x000fe200078e0066 */
[----:B------:R-:W-:Y:S01]  /*3810*/  @!P5 MOV R7, R103 ;  /* 0x000000670007d202 */ /* 0x000fe20000000f00 */
[----:B------:R-:W-:Y:S01]  /*3820*/  DADD R104, R56, R98 ;  /* 0x0000000038687229 */ /* 0x000fe20000000062 */
[----:B------:R-:W-:Y:S01]  /*3830*/  @!P5 MOV R79, R89 ;  /* 0x00000059004fd202 */ /* 0x000fe20000000f00 */
[----:B------:R-:W-:Y:S01]  /*3840*/  DMUL R108, R108, R108 ;  /* 0x0000006c6c6c7228 */ /* 0x000fe20000000000 */
[----:B------:R-:W-:Y:S01]  /*3850*/  @!P5 IMAD.MOV.U32 R78, RZ, RZ, R87 ;  /* 0x000000ffff4ed224 */ /* 0x000fe200078e0057 */
[----:B------:R-:W-:Y:S01]  /*3860*/  DADD R102, R58, R96 ;  /* 0x000000003a667229 */ /* 0x000fe20000000060 */
[----:B------:R-:W-:Y:S01]  /*3870*/  @!P5 IMAD.MOV.U32 R0, RZ, RZ, R84 ;  /* 0x000000ffff00d224 */ /* 0x000fe200078e0054 */
[----:B------:R-:W-:-:S02]  /*3880*/  DSETP.GEU.AND P6, PT, R76, R6, PT ;  /* 0x000000064c00722a */ /* 0x000fc40003fce000 */
[----:B------:R-:W-:Y:S02]  /*3890*/  DADD R106, R62, R100 ;  /* 0x000000003e6a7229 */ /* 0x000fe40000000064 */
[----:B------:R-:W-:Y:S02]  /*38a0*/  DFMA R108, R104, R104, R108 ;  /* 0x00000068686c722b */ /* 0x000fe4000000006c */
[--C-:B------:R-:W-:Y:S02]  /*38b0*/  DADD R104, R64, R98.reuse ;  /* 0x0000000040687229 */ /* 0x100fe40000000062 */
[----:B------:R-:W-:Y:S02]  /*38c0*/  DADD R98, R70, R98 ;  /* 0x0000000046627229 */ /* 0x000fe40000000062 */
[----:B------:R-:W-:Y:S02]  /*38d0*/  DMUL R106, R106, R106 ;  /* 0x0000006a6a6a7228 */ /* 0x000fe40000000000 */
[----:B------:R-:W-:-:S02]  /*38e0*/  DFMA R102, R102, R102, R108 ;  /* 0x000000666666722b */ /* 0x000fc4000000006c */
[----:B------:R-:W-:Y:S01]  /*38f0*/  @!P6 IMAD.MOV.U32 R6, RZ, RZ, R76 ;  /* 0x000000ffff06e224 */ /* 0x000fe200078e004c */
[----:B------:R-:W-:Y:S01]  /*3900*/  @!P6 MOV R7, R77 ;  /* 0x0000004d0007e202 */ /* 0x000fe20000000f00 */
[----:B------:R-:W-:Y:S01]  /*3910*/  @!P6 IMAD.MOV.U32 R79, RZ, RZ, R89 ;  /* 0x000000ffff4fe224 */ /* 0x000fe200078e0059 */
[----:B------:R-:W0:Y:S01]  /*3920*/  I2F.F64 R76, R88 ;  /* 0x00000058004c7312 */ /* 0x000e220000201c00 */
[----:B------:R-:W-:Y:S01]  /*3930*/  DFMA R108, R104, R104, R106 ;  /* 0x00000068686c722b */ /* 0x000fe2000000006a */
[----:B------:R-:W-:Y:S01]  /*3940*/  @!P6 MOV R78, R87 ;  /* 0x00000057004ee202 */ /* 0x000fe20000000f00 */
[----:B------:R-:W-:Y:S01]  /*3950*/  DADD R106, R68, R96 ;  /* 0x00000000446a7229 */ /* 0x000fe20000000060 */
[----:B------:R-:W-:Y:S01]  /*3960*/  @!P6 IMAD.MOV.U32 R0, RZ, RZ, R83 ;  /* 0x000000ffff00e224 */ /* 0x000fe200078e0053 */
[----:B------:R-:W-:Y:S02]  /*3970*/  DSETP.GEU.AND P0, PT, R102, R6, PT ;  /* 0x000000066600722a */ /* 0x000fe40003f0e000 */
[----:B------:R-:W-:-:S04]  /*3980*/  DADD R104, R66, R100 ;  /* 0x0000000042687229 */ /* 0x000fc80000000064 */
[----:B------:R-:W-:Y:S02]  /*3990*/  DFMA R100, R106, R106, R108 ;  /* 0x0000006a6a64722b */ /* 0x000fe4000000006c */
[----:B0-----:R-:W-:Y:S02]  /*39a0*/  DADD R76, R50, -R76 ;  /* 0x00000000324c7229 */ /* 0x001fe4000000084c */
[----:B------:R-:W-:-:S04]  /*39b0*/  DMUL R104, R104, R104 ;  /* 0x0000006868687228 */ /* 0x000fc80000000000 */
[----:B------:R-:W-:Y:S01]  /*39c0*/  @!P0 IMAD.MOV.U32 R6, RZ, RZ, R102 ;  /* 0x000000ffff068224 */ /* 0x000fe200078e0066 */
[----:B------:R-:W-:Y:S01]  /*39d0*/  @!P0 MOV R0, R82 ;  /* 0x0000005200008202 */ /* 0x000fe20000000f00 */
[----:B------:R-:W-:Y:S01]  /*39e0*/  @!P0 IMAD.MOV.U32 R7, RZ, RZ, R103 ;  /* 0x000000ffff078224 */ /* 0x000fe200078e0067 */
[----:B------:R-:W-:Y:S01]  /*39f0*/  DFMA R94, R76, UR12, R94 ;  /* 0x0000000c4c5e7c2b */ /* 0x000fe2000800005e */
[----:B------:R-:W-:Y:S01]  /*3a00*/  @!P0 IMAD.MOV.U32 R79, RZ, RZ, R89 ;  /* 0x000000ffff4f8224 */ /* 0x000fe200078e0059 */
[----:B------:R-:W-:Y:S01]  /*3a10*/  DFMA R104, R98, R98, R104 ;  /* 0x000000626268722b */ /* 0x000fe20000000068 */
[----:B------:R-:W-:Y:S02]  /*3a20*/  @!P0 IMAD.MOV.U32 R78, RZ, RZ, R85 ;  /* 0x000000ffff4e8224 */ /* 0x000fe400078e0055 */
[----:B------:R-:W-:Y:S02]  /*3a30*/  DSETP.GEU.AND P1, PT, R100, R6, PT ;  /* 0x000000066400722a */ /* 0x000fe40003f2e000 */
[----:B------:R-:W-:-:S02]  /*3a40*/  DADD R98, R74, R96 ;  /* 0x000000004a627229 */ /* 0x000fc40000000060 */
[----:B------:R-:W-:Y:S02]  /*3a50*/  DFMA R96, R76, UR10, R92 ;  /* 0x0000000a4c607c2b */ /* 0x000fe4000800005c */
[--C-:B------:R-:W-:Y:S02]  /*3a60*/  DADD R102, R54, R94.reuse ;  /* 0x0000000036667229 */ /* 0x100fe4000000005e */
[----:B------:R-:W-:Y:S02]  /*3a70*/  DADD R106, R62, R94 ;  /* 0x000000003e6a7229 */ /* 0x000fe4000000005e */
[----:B------:R-:W-:Y:S02]  /*3a80*/  DFMA R92, R98, R98, R104 ;  /* 0x00000062625c722b */ /* 0x000fe40000000068 */
[----:B------:R-:W-:Y:S02]  /*3a90*/  DADD R98, R56, R96 ;  /* 0x0000000038627229 */ /* 0x000fe40000000060 */
[----:B------:R-:W-:Y:S01]  /*3aa0*/  @!P1 MOV R6, R100 ;  /* 0x0000006400069202 */ /* 0x000fe20000000f00 */
[----:B------:R-:W-:Y:S01]  /*3ab0*/  @!P1 IMAD.MOV.U32 R7, RZ, RZ, R101 ;  /* 0x000000ffff079224 */ /* 0x000fe200078e0065 */
[----:B------:R-:W-:Y:S01]  /*3ac0*/  DMUL R104, R102, R102 ;  /* 0x0000006666687228 */ /* 0x000fe20000000000 */
[----:B------:R-:W-:Y:S01]  /*3ad0*/  @!P1 MOV R79, R89 ;  /* 0x00000059004f9202 */ /* 0x000fe20000000f00 */
[----:B------:R-:W-:Y:S01]  /*3ae0*/  DFMA R100, R76, R10, R90 ;  /* 0x0000000a4c64722b */ /* 0x000fe2000000005a */
[C---:B------:R-:W-:Y:S01]  /*3af0*/  IMAD.IADD R103, R86.reuse, 0x1, R89 ;  /* 0x0000000156677824 */ /* 0x040fe200078e0259 */
[----:B------:R-:W-:Y:S01]  /*3b00*/  DMUL R106, R106, R106 ;  /* 0x0000006a6a6a7228 */ /* 0x000fe20000000000 */
[----:B------:R-:W-:Y:S01]  /*3b10*/  @!P1 IMAD.MOV.U32 R78, RZ, RZ, R85 ;  /* 0x000000ffff4e9224 */ /* 0x000fe200078e0055 */
[----:B------:R-:W-:Y:S01]  /*3b20*/  DSETP.GEU.AND P2, PT, R92, R6, PT ;  /* 0x000000065c00722a */ /* 0x000fe20003f4e000 */
[----:B------:R-:W-:Y:S01]  /*3b30*/  @!P1 IMAD.MOV.U32 R0, RZ, RZ, R84 ;  /* 0x000000ffff009224 */ /* 0x000fe200078e0054 */
[----:B------:R-:W-:Y:S01]  /*3b40*/  DFMA R90, R98, R98, R104 ;  /* 0x00000062625a722b */ /* 0x000fe20000000068 */
[----:B------:R-:W-:Y:S01]  /*3b50*/  IADD3 R86, PT, PT, R86, R103, RZ ;  /* 0x0000006756567210 */ /* 0x000fe20007ffe0ff */
[----:B------:R-:W-:Y:S01]  /*3b60*/  DADD R104, R58, R100 ;  /* 0x000000003a687229 */ /* 0x000fe20000000064 */
[----:B------:R-:W0:Y:S07]  /*3b70*/  I2F.F64 R98, R103 ;  /* 0x0000006700627312 */ /* 0x000e2e0000201c00 */
[----:B------:R-:W-:-:S02]  /*3b80*/  DFMA R104, R104, R104, R90 ;  /* 0x000000686868722b */ /* 0x000fc4000000005a */
[----:B------:R-:W-:Y:S01]  /*3b90*/  @!P2 MOV R6, R92 ;  /* 0x0000005c0006a202 */ /* 0x000fe20000000f00 */
[----:B------:R-:W-:Y:S01]  /*3ba0*/  @!P2 IMAD.MOV.U32 R7, RZ, RZ, R93 ;  /* 0x000000ffff07a224 */ /* 0x000fe200078e005d */
[----:B------:R-:W-:Y:S01]  /*3bb0*/  DADD R90, R64, R96 ;  /* 0x00000000405a7229 */ /* 0x000fe20000000060 */
[----:B------:R-:W-:Y:S01]  /*3bc0*/  @!P2 IMAD.MOV.U32 R79, RZ, RZ, R89 ;  /* 0x000000ffff4fa224 */ /* 0x000fe200078e0059 */
[----:B------:R-:W-:Y:S01]  /*3bd0*/  DADD R92, R68, R100 ;  /* 0x00000000445c7229 */ /* 0x000fe20000000064 */
[----:B------:R-:W-:Y:S01]  /*3be0*/  @!P2 MOV R78, R85 ;  /* 0x00000055004ea202 */ /* 0x000fe20000000f00 */
[----:B0-----:R-:W-:Y:S01]  /*3bf0*/  DADD R98, R48, -R98 ;  /* 0x0000000030627229 */ /* 0x001fe20000000862 */
[----:B------:R-:W-:Y:S01]  /*3c00*/  @!P2 IMAD.MOV.U32 R0, RZ, RZ, R83 ;  /* 0x000000ffff00a224 */ /* 0x000fe200078e0053 */
[----:B------:R-:W-:Y:S02]  /*3c10*/  DSETP.GEU.AND P3, PT, R104, R6, PT ;  /* 0x000000066800722a */ /* 0x000fe40003f6e000 */
[----:B------:R-:W-:-:S02]  /*3c20*/  DFMA R108, R90, R90, R106 ;  /* 0x0000005a5a6c722b */ /* 0x000fc4000000006a */
[----:B------:R-:W-:Y:S02]  /*3c30*/  DADD R106, R66, R94 ;  /* 0x00000000426a7229 */ /* 0x000fe4000000005e */
[----:B------:R-:W-:-:S04]  /*3c40*/  DMUL R90, R98, R34 ;  /* 0x00000022625a7228 */ /* 0x000fc80000000000 */
[----:B------:R-:W-:Y:S02]  /*3c50*/  DFMA R94, R92, R92, R108 ;  /* 0x0000005c5c5e722b */ /* 0x000fe4000000006c */
[----:B------:R-:W-:Y:S02]  /*3c60*/  DADD R108, R70, R96 ;  /* 0x00000000466c7229 */ /* 0x000fe40000000060 */
[----:B------:R-:W-:Y:S01]  /*3c70*/  @!P3 IMAD.MOV.U32 R6, RZ, RZ, R104 ;  /* 0x000000ffff06b224 */ /* 0x000fe200078e0068 */
[----:B------:R-:W-:Y:S01]  /*3c80*/  @!P3 MOV R7, R105 ;  /* 0x000000690007b202 */ /* 0x000fe20000000f00 */
[----:B------:R-:W-:Y:S01]  /*3c90*/  DMUL R104, R106, R106 ;  /* 0x0000006a6a687228 */ /* 0x000fe20000000000 */
[----:B------:R-:W-:Y:S01]  /*3ca0*/  @!P3 IMAD.MOV.U32 R79, RZ, RZ, R89 ;  /* 0x000000ffff4fb224 */ /* 0x000fe200078e0059 */
[----:B------:R-:W-:Y:S01]  /*3cb0*/  DMUL R92, R32, R98 ;  /* 0x00000062205c7228 */ /* 0x000fe20000000000 */
[----:B------:R-:W-:Y:S01]  /*3cc0*/  @!P3 IMAD.MOV.U32 R78, RZ, RZ, R88 ;  /* 0x000000ffff4eb224 */ /* 0x000fe200078e0058 */
[----:B------:R-:W-:Y:S01]  /*3cd0*/  DFMA R96, R60, UR12, R90 ;  /* 0x0000000c3c607c2b */ /* 0x000fe2000800005a */
[----:B------:R-:W-:Y:S01]  /*3ce0*/  @!P3 MOV R0, R82 ;  /* 0x000000520000b202 */ /* 0x000fe20000000f00 */
[----:B------:R-:W-:-:S02]  /*3cf0*/  DSETP.GEU.AND P4, PT, R94, R6, PT ;  /* 0x000000065e00722a */ /* 0x000fc40003f8e000 */
[----:B------:R-:W-:Y:S02]  /*3d00*/  DFMA R104, R108, R108, R104 ;  /* 0x0000006c6c68722b */ /* 0x000fe40000000068 */
[----:B------:R-:W-:Y:S02]  /*3d10*/  DADD R108, R74, R100 ;  /* 0x000000004a6c7229 */ /* 0x000fe40000000064 */
[----:B------:R-:W-:Y:S02]  /*3d20*/  DFMA R100, R60, UR10, R92 ;  /* 0x0000000a3c647c2b */ /* 0x000fe4000800005c */
[----:B------:R-:W-:Y:S02]  /*3d30*/  DADD R106, R54, R96 ;  /* 0x00000000366a7229 */ /* 0x000fe40000000060 */
[----:B------:R-:W-:Y:S02]  /*3d40*/  DMUL R98, R98, R4 ;  /* 0x0000000462627228 */ /* 0x000fe40000000000 */
[----:B------:R-:W-:-:S02]  /*3d50*/  DFMA R104, R108, R108, R104 ;  /* 0x0000006c6c68722b */ /* 0x000fc40000000068 */
[----:B------:R-:W-:Y:S01]  /*3d60*/  @!P4 IMAD.MOV.U32 R6, RZ, RZ, R94 ;  /* 0x000000ffff06c224 */ /* 0x000fe200078e005e */
[----:B------:R-:W-:Y:S01]  /*3d70*/  DADD R108, R56, R100 ;  /* 0x00000000386c7229 */ /* 0x000fe20000000064 */
[----:B------:R-:W-:Y:S01]  /*3d80*/  @!P4 IMAD.MOV.U32 R7, RZ, RZ, R95 ;  /* 0x000000ffff07c224 */ /* 0x000fe200078e005f */
[----:B------:R-:W-:Y:S01]  /*3d90*/  DMUL R106, R106, R106 ;  /* 0x0000006a6a6a7228 */ /* 0x000fe20000000000 */
[----:B------:R-:W-:Y:S01]  /*3da0*/  @!P4 IMAD.MOV.U32 R79, RZ, RZ, R89 ;  /* 0x000000ffff4fc224 */ /* 0x000fe200078e0059 */
[----:B------:R-:W-:Y:S01]  /*3db0*/  DADD R94, R52, R98 ;  /* 0x00000000345e7229 */ /* 0x000fe20000000062 */
[----:B------:R-:W-:Y:S01]  /*3dc0*/  @!P4 IMAD.MOV.U32 R78, RZ, RZ, R88 ;  /* 0x000000ffff4ec224 */ /* 0x000fe200078e0058 */
[----:B------:R-:W-:Y:S01]  /*3dd0*/  @!P4 MOV R0, R84 ;  /* 0x000000540000c202 */ /* 0x000fe20000000f00 */
[----:B------:R-:W-:-:S03]  /*3de0*/  DSETP.GEU.AND P5, PT, R104, R6, PT ;  /* 0x000000066800722a */ /* 0x000fc60003fae000 */
[----:B------:R-:W-:Y:S02]  /*3df0*/  DFMA R110, R108, R108, R106 ;  /* 0x0000006c6c6e722b */ /* 0x000fe4000000006a */
[----:B------:R-:W-:Y:S02]  /*3e00*/  DADD R106, R58, R94 ;  /* 0x000000003a6a7229 */ /* 0x000fe4000000005e */
[----:B------:R-:W-:-:S06]  /*3e10*/  DADD R108, R62, R96 ;  /* 0x000000003e6c7229 */ /* 0x000fcc0000000060 */
[----:B------:R-:W-:Y:S01]  /*3e20*/  DFMA R106, R106, R106, R110 ;  /* 0x0000006a6a6a722b */ /* 0x000fe2000000006e */
[----:B------:R-:W-:Y:S01]  /*3e30*/  @!P5 MOV R6, R104 ;  /* 0x000000680006d202 */ /* 0x000fe20000000f00 */
[----:B------:R-:W-:Y:S01]  /*3e40*/  @!P5 IMAD.MOV.U32 R7, RZ, RZ, R105 ;  /* 0x000000ffff07d224 */ /* 0x000fe200078e0069 */
[----:B------:R-:W-:Y:S01]  /*3e50*/  DADD R110, R64, R100 ;  /* 0x00000000406e7229 */ /* 0x000fe20000000064 */
[----:B------:R-:W-:Y:S01]  /*3e60*/  @!P5 MOV R79, R89 ;  /* 0x00000059004fd202 */ /* 0x000fe20000000f00 */
[----:B------:R-:W-:Y:S01]  /*3e70*/  DMUL R108, R108, R108 ;  /* 0x0000006c6c6c7228 */ /* 0x000fe20000000000 */
[----:B------:R-:W-:Y:S01]  /*3e80*/  @!P5 IMAD.MOV.U32 R78, RZ, RZ, R88 ;  /* 0x000000ffff4ed224 */ /* 0x000fe200078e0058 */
[----:B------:R-:W-:Y:S01]  /*3e90*/  DADD R104, R66, R96 ;  /* 0x0000000042687229 */ /* 0x000fe20000000060 */
[----:B------:R-:W-:Y:S01]  /*3ea0*/  @!P5 IMAD.MOV.U32 R0, RZ, RZ, R83 ;  /* 0x000000ffff00d224 */ /* 0x000fe200078e0053 */
[----:B------:R-:W-:-:S04]  /*3eb0*/  DSETP.GEU.AND P6, PT, R106, R6, PT ;  /* 0x000000066a00722a */ /* 0x000fc80003fce000 */
[----:B------:R-:W-:Y:S02]  /*3ec0*/  DFMA R110, R110, R110, R108 ;  /* 0x0000006e6e6e722b */ /* 0x000fe4000000006c */
[----:B------:R-:W-:Y:S02]  /*3ed0*/  DADD R108, R68, R94 ;  /* 0x00000000446c7229 */ /* 0x000fe4000000005e */
[----:B------:R-:W-:-:S06]  /*3ee0*/  DMUL R104, R104, R104 ;  /* 0x0000006868687228 */ /* 0x000fcc0000000000 */
[----:B------:R-:W-:Y:S01]  /*3ef0*/  DFMA R96, R108, R108, R110 ;  /* 0x0000006c6c60722b */ /* 0x000fe2000000006e */
[----:B------:R-:W-:Y:S01]  /*3f00*/  @!P6 IMAD.MOV.U32 R6, RZ, RZ, R106 ;  /* 0x000000ffff06e224 */ /* 0x000fe200078e006a */
[----:B------:R-:W-:Y:S01]  /*3f10*/  @!P6 MOV R7, R107 ;  /* 0x0000006b0007e202 */ /* 0x000fe20000000f00 */
[----:B------:R-:W-:Y:S01]  /*3f20*/  DADD R108, R70, R100 ;  /* 0x00000000466c7229 */ /* 0x000fe20000000064 */
[----:B------:R-:W-:Y:S01]  /*3f30*/  @!P6 IMAD.MOV.U32 R79, RZ, RZ, R103 ;  /* 0x000000ffff4fe224 */ /* 0x000fe200078e0067 */
[--C-:B------:R-:W-:Y:S01]  /*3f40*/  DFMA R100, R72, UR12, R90.reuse ;  /* 0x0000000c48647c2b */ /* 0x100fe2000800005a */
[----:B------:R-:W-:Y:S01]  /*3f50*/  @!P6 MOV R78, R87 ;  /* 0x00000057004ee202 */ /* 0x000fe20000000f00 */
[----:B------:R-:W-:Y:S01]  /*3f60*/  DFMA R90, R76, UR12, R90 ;  /* 0x0000000c4c5a7c2b */ /* 0x000fe2000800005a */
[----:B------:R-:W-:Y:S01]  /*3f70*/  @!P6 IMAD.MOV.U32 R0, RZ, RZ, R82 ;  /* 0x000000ffff00e224 */ /* 0x000fe200078e0052 */
[----:B------:R-:W-:Y:S02]  /*3f80*/  DSETP.GEU.AND P0, PT, R96, R6, PT ;  /* 0x000000066000722a */ /* 0x000fe40003f0e000 */
[----:B------:R-:W-:-:S02]  /*3f90*/  DFMA R108, R108, R108, R104 ;  /* 0x0000006c6c6c722b */ /* 0x000fc40000000068 */
[----:B------:R-:W-:Y:S02]  /*3fa0*/  DADD R104, R74, R94 ;  /* 0x000000004a687229 */ /* 0x000fe4000000005e */
[----:B------:R-:W-:Y:S02]  /*3fb0*/  DFMA R94, R72, UR10, R92 ;  /* 0x0000000a485e7c2b */ /* 0x000fe4000800005c */
[----:B------:R-:W-:Y:S02]  /*3fc0*/  DADD R106, R54, R100 ;  /* 0x00000000366a7229 */ /* 0x000fe40000000064 */
[----:B------:R-:W-:Y:S02]  /*3fd0*/  DFMA R92, R76, UR10, R92 ;  /* 0x0000000a4c5c7c2b */ /* 0x000fe4000800005c */
[----:B------:R-:W-:Y:S02]  /*3fe0*/  DFMA R104, R104, R104, R108 ;  /* 0x000000686868722b */ /* 0x000fe4000000006c */
[----:B------:R-:W-:Y:S01]  /*3ff0*/  @!P0 IMAD.MOV.U32 R6, RZ, RZ, R96 ;  /* 0x000000ffff068224 */ /* 0x000fe200078e0060 */
[----:B------:R-:W-:Y:S01]  /*4000*/  DADD R108, R56, R94 ;  /* 0x00000000386c7229 */ /* 0x000fe2000000005e */
[----:B------:R-:W-:Y:S01]  /*4010*/  @!P0 IMAD.MOV.U32 R7, RZ, RZ, R97 ;  /* 0x000000ffff078224 */ /* 0x000fe200078e0061 */
[----:B------:R-:W-:Y:S01]  /*4020*/  DMUL R106, R106, R106 ;  /* 0x0000006a6a6a7228 */ /* 0x000fe20000000000 */
[----:B------:R-:W-:Y:S01]  /*4030*/  @!P0 IMAD.MOV.U32 R79, RZ, RZ, R103 ;  /* 0x000000ffff4f8224 */ /* 0x000fe200078e0067 */
[-CC-:B------:R-:W-:Y:S01]  /*4040*/  DFMA R96, R72, R10.reuse, R98.reuse ;  /* 0x0000000a4860722b */ /* 0x180fe20000000062 */
[----:B------:R-:W-:Y:S01]  /*4050*/  @!P0 IMAD.MOV.U32 R78, RZ, RZ, R87 ;  /* 0x000000ffff4e8224 */ /* 0x000fe200078e0057 */
[----:B------:R-:W-:Y:S01]  /*4060*/  DFMA R98, R76, R10, R98 ;  /* 0x0000000a4c62722b */ /* 0x000fe20000000062 */
[----:B------:R-:W-:Y:S01]  /*4070*/  @!P0 MOV R0, R84 ;  /* 0x0000005400008202 */ /* 0x000fe20000000f00 */
[----:B------:R-:W-:-:S02]  /*4080*/  DSETP.GEU.AND P1, PT, R104, R6, PT ;  /* 0x000000066800722a */ /* 0x000fc40003f2e000 */
[----:B------:R-:W-:Y:S02]  /*4090*/  DFMA R110, R108, R108, R106 ;  /* 0x0000006c6c6e722b */ /* 0x000fe4000000006a */
[----:B------:R-:W-:Y:S02]  /*40a0*/  DADD R106, R58, R96 ;  /* 0x000000003a6a7229 */ /* 0x000fe40000000060 */
[----:B------:R-:W-:-:S06]  /*40b0*/  DADD R108, R62, R100 ;  /* 0x000000003e6c7229 */ /* 0x000fcc0000000064 */
[----:B------:R-:W-:Y:S02]  /*40c0*/  DFMA R106, R106, R106, R110 ;  /* 0x0000006a6a6a722b */ /* 0x000fe4000000006e */
        /* <DEDUP_REMOVED lines=11> */
[----:B------:R-:W-:Y:S02]  /*4180*/  DADD R108, R68, R96 ;  /* 0x00000000446c7229 */ /* 0x000fe40000000060 */
[----:B------:R-:W-:-:S06]  /*4190*/  DMUL R104, R104, R104 ;  /* 0x0000006868687228 */ /* 0x000fcc0000000000 */
[----:B------:R-:W-:Y:S01]  /*41a0*/  DFMA R100, R108, R108, R110 ;  /* 0x0000006c6c64722b */ /* 0x000fe2000000006e */
[----:B------:R-:W-:Y:S01]  /*41b0*/  @!P2 IMAD.MOV.U32 R6, RZ, RZ, R106 ;  /* 0x000000ffff06a224 */ /* 0x000fe200078e006a */
[----:B------:R-:W-:Y:S01]  /*41c0*/  @!P2 MOV R7, R107 ;  /* 0x0000006b0007a202 */ /* 0x000fe20000000f00 */
[----:B------:R-:W-:Y:S01]  /*41d0*/  DFMA R104, R94, R94, R104 ;  /* 0x0000005e5e68722b */ /* 0x000fe20000000068 */
[----:B------:R-:W-:Y:S01]  /*41e0*/  @!P2 IMAD.MOV.U32 R79, RZ, RZ, R103 ;  /* 0x000000ffff4fa224 */ /* 0x000fe200078e0067 */
[----:B------:R-:W-:Y:S01]  /*41f0*/  DADD R94, R74, R96 ;  /* 0x000000004a5e7229 */ /* 0x000fe20000000060 */
[----:B------:R-:W-:Y:S01]  /*4200*/  @!P2 MOV R78, R85 ;  /* 0x00000055004ea202 */ /* 0x000fe20000000f00 */
[----:B------:R-:W-:Y:S01]  /*4210*/  DADD R106, R54, R90 ;  /* 0x00000000366a7229 */ /* 0x000fe2000000005a */
[----:B------:R-:W-:Y:S01]  /*4220*/  @!P2 IMAD.MOV.U32 R0, RZ, RZ, R82 ;  /* 0x000000ffff00a224 */ /* 0x000fe200078e0052 */
[----:B------:R-:W-:Y:S02]  /*4230*/  DSETP.GEU.AND P3, PT, R100, R6, PT ;  /* 0x000000066400722a */ /* 0x000fe40003f6e000 */
[----:B------:R-:W-:-:S02]  /*4240*/  DADD R96, R56, R92 ;  /* 0x0000000038607229 */ /* 0x000fc4000000005c */
[----:B------:R-:W-:Y:S02]  /*4250*/  DFMA R94, R94, R94, R104 ;  /* 0x0000005e5e5e722b */ /* 0x000fe40000000068 */
[----:B------:R-:W-:Y:S02]  /*4260*/  DMUL R106, R106, R106 ;  /* 0x0000006a6a6a7228 */ /* 0x000fe40000000000 */
[----:B------:R-:W-:Y:S02]  /*4270*/  DADD R108, R62, R90 ;  /* 0x000000003e6c7229 */ /* 0x000fe4000000005a */
[----:B------:R-:W-:Y:S02]  /*4280*/  DADD R104, R64, R92 ;  /* 0x0000000040687229 */ /* 0x000fe4000000005c */
[----:B------:R-:W-:Y:S02]  /*4290*/  DADD R110, R66, R90 ;  /* 0x00000000426e7229 */ /* 0x000fe4000000005a */
[----:B------:R-:W-:Y:S01]  /*42a0*/  @!P3 IMAD.MOV.U32 R6, RZ, RZ, R100 ;  /* 0x000000ffff06b224 */ /* 0x000fe200078e0064 */
[----:B------:R-:W-:Y:S01]  /*42b0*/  DFMA R106, R96, R96, R106 ;  /* 0x00000060606a722b */ /* 0x000fe2000000006a */
[----:B------:R-:W-:Y:S01]  /*42c0*/  @!P3 IMAD.MOV.U32 R7, RZ, RZ, R101 ;  /* 0x000000ffff07b224 */ /* 0x000fe200078e0065 */
[----:B------:R-:W-:Y:S01]  /*42d0*/  DADD R96, R58, R98 ;  /* 0x000000003a607229 */ /* 0x000fe20000000062 */
[----:B------:R-:W0:Y:S01]  /*42e0*/  I2F.F64 R100, R86 ;  /* 0x0000005600647312 */ /* 0x000e220000201c00 */
[----:B------:R-:W-:Y:S01]  /*42f0*/  DMUL R108, R108, R108 ;  /* 0x0000006c6c6c7228 */ /* 0x000fe20000000000 */
[----:B------:R-:W-:Y:S01]  /*4300*/  @!P3 IMAD.MOV.U32 R79, RZ, RZ, R103 ;  /* 0x000000ffff4fb224 */ /* 0x000fe200078e0067 */
[----:B------:R-:W-:Y:S01]  /*4310*/  DMUL R110, R110, R110 ;  /* 0x0000006e6e6e7228 */ /* 0x000fe20000000000 */
[----:B------:R-:W-:Y:S01]  /*4320*/  @!P3 IMAD.MOV.U32 R78, RZ, RZ, R85 ;  /* 0x000000ffff4eb224 */ /* 0x000fe200078e0055 */
[----:B------:R-:W-:Y:S01]  /*4330*/  DSETP.GEU.AND P4, PT, R94, R6, PT ;  /* 0x000000065e00722a */ /* 0x000fe20003f8e000 */
[----:B------:R-:W-:Y:S01]  /*4340*/  @!P3 MOV R0, R84 ;  /* 0x000000540000b202 */ /* 0x000fe20000000f00 */
[----:B------:R-:W-:-:S02]  /*4350*/  DFMA R96, R96, R96, R106 ;  /* 0x000000606060722b */ /* 0x000fc4000000006a */
[----:B------:R-:W-:Y:S02]  /*4360*/  DFMA R108, R104, R104, R108 ;  /* 0x00000068686c722b */ /* 0x000fe4000000006c */
[----:B------:R-:W-:Y:S02]  /*4370*/  DADD R104, R68, R98 ;  /* 0x0000000044687229 */ /* 0x000fe40000000062 */
[----:B------:R-:W-:Y:S02]  /*4380*/  DADD R106, R70, R92 ;  /* 0x00000000466a7229 */ /* 0x000fe4000000005c */
[----:B0-----:R-:W-:Y:S02]  /*4390*/  DADD R100, R48, -R100 ;  /* 0x0000000030647229 */ /* 0x001fe40000000864 */
[----:B------:R-:W-:Y:S02]  /*43a0*/  DADD R98, R74, R98 ;  /* 0x000000004a627229 */ /* 0x000fe40000000062 */
[----:B------:R-:W-:Y:S01]  /*43b0*/  @!P4 IMAD.MOV.U32 R6, RZ, RZ, R94 ;  /* 0x000000ffff06c224 */ /* 0x000fe200078e005e */
[----:B------:R-:W-:Y:S01]  /*43c0*/  DFMA R104, R104, R104, R108 ;  /* 0x000000686868722b */ /* 0x000fe2000000006c */
[----:B------:R-:W-:Y:S01]  /*43d0*/  @!P4 IMAD.MOV.U32 R7, RZ, RZ, R95 ;  /* 0x000000ffff07c224 */ /* 0x000fe200078e005f */
[----:B------:R-:W-:Y:S01]  /*43e0*/  DFMA R110, R106, R106, R110 ;  /* 0x0000006a6a6e722b */ /* 0x000fe2000000006e */
[----:B------:R-:W-:Y:S01]  /*43f0*/  @!P4 MOV R79, R103 ;  /* 0x00000067004fc202 */ /* 0x000fe20000000f00 */
[----:B------:R-:W-:Y:S01]  /*4400*/  DMUL R90, R100, R34 ;  /* 0x00000022645a7228 */ /* 0x000fe20000000000 */
[----:B------:R-:W-:Y:S01]  /*4410*/  @!P4 IMAD.MOV.U32 R78, RZ, RZ, R85 ;  /* 0x000000ffff4ec224 */ /* 0x000fe200078e0055 */
[----:B------:R-:W-:Y:S01]  /*4420*/  DMUL R94, R32, R100 ;  /* 0x00000064205e7228 */ /* 0x000fe20000000000 */
[----:B------:R-:W-:Y:S01]  /*4430*/  @!P4 IMAD.MOV.U32 R0, RZ, RZ, R83 ;  /* 0x000000ffff00c224 */ /* 0x000fe200078e0053 */
[----:B------:R-:W-:-:S02]  /*4440*/  DSETP.GEU.AND P5, PT, R96, R6, PT ;  /* 0x000000066000722a */ /* 0x000fc40003fae000 */
[----:B------:R-:W-:Y:S02]  /*4450*/  DFMA R98, R98, R98, R110 ;  /* 0x000000626262722b */ /* 0x000fe4000000006e */
[----:B------:R-:W-:-:S08]  /*4460*/  DFMA R92, R60, UR12, R90 ;  /* 0x0000000c3c5c7c2b */ /* 0x000fd0000800005a */
[----:B------:R-:W-:Y:S02]  /*4470*/  DADD R106, R54, R92 ;  /* 0x00000000366a7229 */ /* 0x000fe4000000005c */
[----:B------:R-:W-:Y:S01]  /*4480*/  @!P5 MOV R6, R96 ;  /* 0x000000600006d202 */ /* 0x000fe20000000f00 */
[----:B------:R-:W-:Y:S01]  /*4490*/  @!P5 IMAD.MOV.U32 R7, RZ, RZ, R97 ;  /* 0x000000ffff07d224 */ /* 0x000fe200078e0061 */
[----:B------:R-:W-:Y:S01]  /*44a0*/  DFMA R96, R60, UR10, R94 ;  /* 0x0000000a3c607c2b */ /* 0x000fe2000800005e */
[----:B------:R-:W-:Y:S01]  /*44b0*/  @!P5 IMAD.MOV.U32 R79, RZ, RZ, R103 ;  /* 0x000000ffff4fd224 */ /* 0x000fe200078e0067 */
[----:B------:R-:W-:Y:S01]  /*44c0*/  DMUL R60, R100, R4 ;  /* 0x00000004643c7228 */ /* 0x000fe20000000000 */
[----:B------:R-:W-:Y:S01]  /*44d0*/  @!P5 MOV R78, R88 ;  /* 0x00000058004ed202 */ /* 0x000fe20000000f00 */
[----:B------:R-:W-:Y:S01]  /*44e0*/  DMUL R106, R106, R106 ;  /* 0x0000006a6a6a7228 */ /* 0x000fe20000000000 */
[----:B------:R-:W-:Y:S01]  /*44f0*/  @!P5 IMAD.MOV.U32 R0, RZ, RZ, R82 ;  /* 0x000000ffff00d224 */ /* 0x000fe200078e0052 */
[----:B------:R-:W-:-:S02]  /*4500*/  DSETP.GEU.AND P6, PT, R104, R6, PT ;  /* 0x000000066800722a */ /* 0x000fc40003fce000 */
[----:B------:R-:W-:Y:S02]  /*4510*/  DADD R100, R56, R96 ;  /* 0x0000000038647229 */ /* 0x000fe40000000060 */
[----:B------:R-:W-:Y:S02]  /*4520*/  DADD R52, R52, R60 ;  /* 0x0000000034347229 */ /* 0x000fe4000000003c */
[----:B------:R-:W-:-:S04]  /*4530*/  DADD R108, R62, R92 ;  /* 0x000000003e6c7229 */ /* 0x000fc8000000005c */
[----:B------:R-:W-:Y:S02]  /*4540*/  DFMA R106, R100, R100, R106 ;  /* 0x00000064646a722b */ /* 0x000fe4000000006a */
[----:B------:R-:W-:Y:S02]  /*4550*/  DADD R100, R58, R52 ;  /* 0x000000003a647229 */ /* 0x000fe40000000034 */
[----:B------:R-:W-:Y:S01]  /*4560*/  @!P6 IMAD.MOV.U32 R6, RZ, RZ, R104 ;  /* 0x000000ffff06e224 */ /* 0x000fe200078e0068 */
[----:B------:R-:W-:Y:S01]  /*4570*/  @!P6 MOV R7, R105 ;  /* 0x000000690007e202 */ /* 0x000fe20000000f00 */
[----:B------:R-:W-:Y:S01]  /*4580*/  DADD R104, R64, R96 ;  /* 0x0000000040687229 */ /* 0x000fe20000000060 */
[----:B------:R-:W-:Y:S01]  /*4590*/  @!P6 IMAD.MOV.U32 R79, RZ, RZ, R103 ;  /* 0x000000ffff4fe224 */ /* 0x000fe200078e0067 */
[----:B------:R-:W-:Y:S01]  /*45a0*/  DMUL R108, R108, R108 ;  /* 0x0000006c6c6c7228 */ /* 0x000fe20000000000 */
[----:B------:R-:W-:Y:S01]  /*45b0*/  @!P6 IMAD.MOV.U32 R78, RZ, RZ, R88 ;  /* 0x000000ffff4ee224 */ /* 0x000fe200078e0058 */
[----:B------:R-:W-:Y:S01]  /*45c0*/  DFMA R100, R100, R100, R106 ;  /* 0x000000646464722b */ /* 0x000fe2000000006a */
[----:B------:R-:W-:Y:S01]  /*45d0*/  @!P6 MOV R0, R84 ;  /* 0x000000540000e202 */ /* 0x000fe20000000f00 */
[----:B------:R-:W-:-:S04]  /*45e0*/  DSETP.GEU.AND P0, PT, R98, R6, PT ;  /* 0x000000066200722a */ /* 0x000fc80003f0e000 */
[----:B------:R-:W-:Y:S02]  /*45f0*/  DFMA R108, R104, R104, R108 ;  /* 0x00000068686c722b */ /* 0x000fe4000000006c */
[----:B------:R-:W-:-:S08]  /*4600*/  DADD R104, R66, R92 ;  /* 0x0000000042687229 */ /* 0x000fd0000000005c */
[----:B------:R-:W-:Y:S01]  /*4610*/  @!P0 IMAD.MOV.U32 R6, RZ, RZ, R98 ;  /* 0x000000ffff068224 */ /* 0x000fe200078e0062 */
[----:B------:R-:W-:Y:S01]  /*4620*/  DMUL R104, R104, R104 ;  /* 0x0000006868687228 */ /* 0x000fe20000000000 */
[----:B------:R-:W-:Y:S01]  /*4630*/  @!P0 IMAD.MOV.U32 R7, RZ, RZ, R99 ;  /* 0x000000ffff078224 */ /* 0x000fe200078e0063 */
[----:B------:R-:W-:Y:S01]  /*4640*/  DADD R98, R68, R52 ;  /* 0x0000000044627229 */ /* 0x000fe20000000034 */
[----:B------:R-:W-:Y:S01]  /*4650*/  @!P0 MOV R79, R103 ;  /* 0x00000067004f8202 */ /* 0x000fe20000000f00 */
[----:B------:R-:W-:Y:S02]  /*4660*/  @!P0 IMAD.MOV.U32 R78, RZ, RZ, R88 ;  /* 0x000000ffff4e8224 */ /* 0x000fe400078e0058 */
[----:B------:R-:W-:Y:S01]  /*4670*/  @!P0 IMAD.MOV.U32 R0, RZ, RZ, R83 ;  /* 0x000000ffff008224 */ /* 0x000fe200078e0053 */
[----:B------:R-:W-:-:S03]  /*4680*/  DSETP.GEU.AND P1, PT, R100, R6, PT ;  /* 0x000000066400722a */ /* 0x000fc60003f2e000 */
[----:B------:R-:W-:Y:S02]  /*4690*/  DFMA R92, R98, R98, R108 ;  /* 0x00000062625c722b */ /* 0x000fe4000000006c */
[----:B------:R-:W-:Y:S02]  /*46a0*/  DADD R98, R70, R96 ;  /* 0x0000000046627229 */ /* 0x000fe40000000060 */
[--C-:B------:R-:W-:Y:S02]  /*46b0*/  DFMA R96, R72, UR12, R90.reuse ;  /* 0x0000000c48607c2b */ /* 0x100fe4000800005a */
[----:B------:R-:W-:-:S04]  /*46c0*/  DFMA R90, R76, UR12, R90 ;  /* 0x0000000c4c5a7c2b */ /* 0x000fc8000800005a */
[----:B------:R-:W-:Y:S01]  /*46d0*/  DFMA R104, R98, R98, R104 ;  /* 0x000000626268722b */ /* 0x000fe20000000068 */
[----:B------:R-:W-:Y:S01]  /*46e0*/  @!P1 MOV R6, R100 ;  /* 0x0000006400069202 */ /* 0x000fe20000000f00 */
[----:B------:R-:W-:Y:S01]  /*46f0*/  @!P1 IMAD.MOV.U32 R7, RZ, RZ, R101 ;  /* 0x000000ffff079224 */ /* 0x000fe200078e0065 */
[----:B------:R-:W-:Y:S01]  /*4700*/  DADD R98, R74, R52 ;  /* 0x000000004a627229 */ /* 0x000fe20000000034 */
[----:B------:R-:W-:Y:S01]  /*4710*/  @!P1 IMAD.MOV.U32 R79, RZ, RZ, R86 ;  /* 0x000000ffff4f9224 */ /* 0x000fe200078e0056 */
[----:B------:R-:W-:Y:S01]  /*4720*/  DFMA R52, R72, UR10, R94 ;  /* 0x0000000a48347c2b */ /* 0x000fe2000800005e */
[----:B------:R-:W-:Y:S01]  /*4730*/  @!P1 MOV R78, R87 ;  /* 0x00000057004e9202 */ /* 0x000fe20000000f00 */
        /* <DEDUP_REMOVED lines=8> */
[----:B------:R-:W-:Y:S02]  /*47c0*/  DFMA R94, R76, UR10, R94 ;  /* 0x0000000a4c5e7c2b */ /* 0x000fe4000800005e */
        /* <DEDUP_REMOVED lines=8> */
[----:B------:R-:W-:-:S02]  /*4850*/  DSETP.GEU.AND P3, PT, R98, R6, PT ;  /* 0x000000066200722a */ /* 0x000fc40003f6e000 */
[----:B------:R-:W-:Y:S02]  /*4860*/  DMUL R104, R104, R104 ;  /* 0x0000006868687228 */ /* 0x000fe40000000000 */
[----:B------:R-:W-:Y:S02]  /*4870*/  DFMA R92, R92, R92, R106 ;  /* 0x0000005c5c5c722b */ /* 0x000fe4000000006a */
[----:B------:R-:W-:Y:S02]  /*4880*/  DADD R52, R70, R52 ;  /* 0x0000000046347229 */ /* 0x000fe40000000034 */
[----:B------:R-:W-:Y:S02]  /*4890*/  DADD R54, R54, R90 ;  /* 0x0000000036367229 */ /* 0x000fe4000000005a */
[----:B------:R-:W-:Y:S02]  /*48a0*/  DFMA R104, R100, R100, R104 ;  /* 0x000000646468722b */ /* 0x000fe40000000068 */
[----:B------:R-:W-:-:S02]  /*48b0*/  DADD R100, R66, R96 ;  /* 0x0000000042647229 */ /* 0x000fc40000000060 */
[----:B------:R-:W-:Y:S01]  /*48c0*/  @!P3 IMAD.MOV.U32 R6, RZ, RZ, R98 ;  /* 0x000000ffff06b224 */ /* 0x000fe200078e0062 */
[----:B------:R-:W-:Y:S01]  /*48d0*/  DADD R56, R56, R94 ;  /* 0x0000000038387229 */ /* 0x000fe2000000005e */
[----:B------:R-:W-:Y:S01]  /*48e0*/  @!P3 IMAD.MOV.U32 R7, RZ, RZ, R99 ;  /* 0x000000ffff07b224 */ /* 0x000fe200078e0063 */
[--C-:B------:R-:W-:Y:S01]  /*48f0*/  DADD R98, R68, R72.reuse ;  /* 0x0000000044627229 */ /* 0x100fe20000000048 */
[----:B------:R-:W-:Y:S01]  /*4900*/  @!P3 MOV R78, R87 ;  /* 0x00000057004eb202 */ /* 0x000fe20000000f00 */
[----:B------:R-:W-:Y:S01]  /*4910*/  DADD R72, R74, R72 ;  /* 0x000000004a487229 */ /* 0x000fe20000000048 */
[----:B------:R-:W-:Y:S01]  /*4920*/  @!P3 IMAD.MOV.U32 R79, RZ, RZ, R86 ;  /* 0x000000ffff4fb224 */ /* 0x000fe200078e0056 */
[----:B------:R-:W-:Y:S01]  /*4930*/  DMUL R100, R100, R100 ;  /* 0x0000006464647228 */ /* 0x000fe20000000000 */
[----:B------:R-:W-:Y:S01]  /*4940*/  @!P3 IMAD.MOV.U32 R0, RZ, RZ, R83 ;  /* 0x000000ffff00b224 */ /* 0x000fe200078e0053 */
[----:B------:R-:W-:Y:S02]  /*4950*/  DSETP.GEU.AND P4, PT, R92, R6, PT ;  /* 0x000000065c00722a */ /* 0x000fe40003f8e000 */
[----:B------:R-:W-:-:S02]  /*4960*/  DFMA R96, R98, R98, R104 ;  /* 0x000000626260722b */ /* 0x000fc40000000068 */
[----:B------:R-:W-:Y:S02]  /*4970*/  DMUL R54, R54, R54 ;  /* 0x0000003636367228 */ /* 0x000fe40000000000 */
[----:B------:R-:W-:Y:S02]  /*4980*/  DFMA R100, R52, R52, R100 ;  /* 0x000000343464722b */ /* 0x000fe40000000064 */
[----:B------:R-:W-:Y:S02]  /*4990*/  DFMA R60, R76, R10, R60 ;  /* 0x0000000a4c3c722b */ /* 0x000fe4000000003c */
[----:B------:R-:W-:Y:S02]  /*49a0*/  DADD R62, R62, R90 ;  /* 0x000000003e3e7229 */ /* 0x000fe4000000005a */
[----:B------:R-:W-:Y:S02]  /*49b0*/  DFMA R54, R56, R56, R54 ;  /* 0x000000383836722b */ /* 0x000fe40000000036 */
[----:B------:R-:W-:Y:S01]  /*49c0*/  @!P4 MOV R6, R92 ;  /* 0x0000005c0006c202 */ /* 0x000fe20000000f00 */
[----:B------:R-:W-:Y:S01]  /*49d0*/  @!P4 IMAD.MOV.U32 R7, RZ, RZ, R93 ;  /* 0x000000ffff07c224 */ /* 0x000fe200078e005d */
[----:B------:R-:W-:Y:S01]  /*49e0*/  DFMA R100, R72, R72, R100 ;  /* 0x000000484864722b */ /* 0x000fe20000000064 */
[----:B------:R-:W-:Y:S01]  /*49f0*/  @!P4 IMAD.MOV.U32 R78, RZ, RZ, R85 ;  /* 0x000000ffff4ec224 */ /* 0x000fe200078e0055 */
[----:B------:R-:W-:Y:S01]  /*4a00*/  DADD R58, R58, R60 ;  /* 0x000000003a3a7229 */ /* 0x000fe2000000003c */
[----:B------:R-:W-:Y:S01]  /*4a10*/  @!P4 IMAD.MOV.U32 R79, RZ, RZ, R86 ;  /* 0x000000ffff4fc224 */ /* 0x000fe200078e0056 */
        /* <DEDUP_REMOVED lines=10> */
[----:B------:R-:W-:Y:S01]  /*4ac0*/  @!P5 MOV R7, R97 ;  /* 0x000000610007d202 */ /* 0x000fe20000000f00 */
[----:B------:R-:W-:Y:S01]  /*4ad0*/  DMUL R66, R66, R66 ;  /* 0x0000004242427228 */ /* 0x000fe20000000000 */
[----:B------:R-:W-:Y:S01]  /*4ae0*/  @!P5 MOV R78, R85 ;  /* 0x00000055004ed202 */ /* 0x000fe20000000f00 */
[----:B------:R-:W-:Y:S01]  /*4af0*/  DFMA R62, R68, R68, R62 ;  /* 0x00000044443e722b */ /* 0x000fe2000000003e */
[----:B------:R-:W-:Y:S01]  /*4b00*/  @!P5 IMAD.MOV.U32 R79, RZ, RZ, R86 ;  /* 0x000000ffff4fd224 */ /* 0x000fe200078e0056 */
[----:B------:R-:W-:Y:S01]  /*4b10*/  DADD R60, R74, R60 ;  /* 0x000000004a3c7229 */ /* 0x000fe2000000003c */
[----:B------:R-:W-:Y:S01]  /*4b20*/  @!P5 IMAD.MOV.U32 R0, RZ, RZ, R84 ;  /* 0x000000ffff00d224 */ /* 0x000fe200078e0054 */
[----:B------:R-:W-:Y:S02]  /*4b30*/  DSETP.GEU.AND P6, PT, R100, R6, PT ;  /* 0x000000066400722a */ /* 0x000fe40003fce000 */
[----:B------:R-:W-:-:S08]  /*4b40*/  DFMA R66, R70, R70, R66 ;  /* 0x000000464642722b */ /* 0x000fd00000000042 */
[----:B------:R-:W-:-:S04]  /*4b50*/  DFMA R66, R60, R60, R66 ;  /* 0x0000003c3c42722b */ /* 0x000fc80000000042 */
[----:B------:R-:W-:Y:S01]  /*4b60*/  @!P6 IMAD.MOV.U32 R6, RZ, RZ, R100 ;  /* 0x000000ffff06e224 */ /* 0x000fe200078e0064 */
[----:B------:R-:W-:Y:S01]  /*4b70*/  @!P6 MOV R78, R85 ;  /* 0x00000055004ee202 */ /* 0x000fe20000000f00 */
[----:B------:R-:W-:Y:S02]  /*4b80*/  @!P6 IMAD.MOV.U32 R7, RZ, RZ, R101 ;  /* 0x000000ffff07e224 */ /* 0x000fe400078e0065 */
[----:B------:R-:W-:Y:S02]  /*4b90*/  @!P6 IMAD.MOV.U32 R79, RZ, RZ, R86 ;  /* 0x000000ffff4fe224 */ /* 0x000fe400078e0056 */
[----:B------:R-:W-:Y:S02]  /*4ba0*/  @!P6 IMAD.MOV.U32 R0, RZ, RZ, R83 ;  /* 0x000000ffff00e224 */ /* 0x000fe400078e0053 */
[----:B------:R-:W-:-:S14]  /*4bb0*/  DSETP.GEU.AND P0, PT, R54, R6, PT ;  /* 0x000000063600722a */ /* 0x000fdc0003f0e000 */
[----:B------:R-:W-:Y:S01]  /*4bc0*/  @!P0 MOV R6, R54 ;  /* 0x0000003600068202 */ /* 0x000fe20000000f00 */
[----:B------:R-:W-:Y:S01]  /*4bd0*/  @!P0 IMAD.MOV.U32 R7, RZ, RZ, R55 ;  /* 0x000000ffff078224 */ /* 0x000fe200078e0037 */
[----:B------:R-:W-:Y:S01]  /*4be0*/  @!P0 MOV R78, R88 ;  /* 0x00000058004e8202 */ /* 0x000fe20000000f00 */
[----:B------:R-:W-:Y:S01]  /*4bf0*/  @!P0 IMAD.MOV.U32 R79, RZ, RZ, R86 ;  /* 0x000000ffff4f8224 */ /* 0x000fe200078e0056 */
[----:B------:R-:W-:-:S03]  /*4c00*/  @!P0 MOV R0, R82 ;  /* 0x0000005200008202 */ /* 0x000fc60000000f00 */
[----:B------:R-:W-:-:S14]  /*4c10*/  DSETP.GEU.AND P1, PT, R62, R6, PT ;  /* 0x000000063e00722a */ /* 0x000fdc0003f2e000 */
        /* <DEDUP_REMOVED lines=8> */
[----:B------:R-:W-:Y:S02]  /*4ca0*/  @!P2 MOV R0, R83 ;  /* 0x000000530000a202 */ /* 0x000fe40000000f00 */
[----:B------:R-:W0:Y:S08]  /*4cb0*/  I2F.F64 R52, R78 ;  /* 0x0000004e00347312 */ /* 0x000e300000201c00 */
[----:B------:R-:W1:Y:S01]  /*4cc0*/  I2F.F64 R6, R79 ;  /* 0x0000004f00067312 */ /* 0x000e620000201c00 */
[----:B0-----:R-:W-:-:S07]  /*4cd0*/  DADD R52, R50, -R52 ;  /* 0x0000000032347229 */ /* 0x001fce0000000834 */
[----:B------:R-:W0:Y:S01]  /*4ce0*/  I2F.F64 R54, R0 ;  /* 0x0000000000367312 */ /* 0x000e220000201c00 */
[----:B-1----:R-:W-:Y:S02]  /*4cf0*/  DADD R6, R48, -R6 ;  /* 0x0000000030067229 */ /* 0x002fe40000000806 */
[----:B------:R-:W-:Y:S02]  /*4d00*/  DMUL R48, R52, UR12 ;  /* 0x0000000c34307c28 */ /* 0x000fe40008000000 */
[----:B0-----:R-:W-:Y:S02]  /*4d10*/  DADD R54, R46, -R54 ;  /* 0x000000002e367229 */ /* 0x001fe40000000836 */
[----:B------:R-:W-:-:S04]  /*4d20*/  DMUL R46, R52, UR10 ;  /* 0x0000000a342e7c28 */ /* 0x000fc80008000000 */
[----:B------:R-:W-:Y:S02]  /*4d30*/  DFMA R48, R6, R34, R48 ;  /* 0x000000220630722b */ /* 0x000fe40000000030 */
[----:B------:R-:W-:Y:S02]  /*4d40*/  DMUL R52, R52, R10 ;  /* 0x0000000a34347228 */ /* 0x000fe40000000000 */
[----:B------:R-:W-:-:S04]  /*4d50*/  DFMA R46, R32, R6, R46 ;  /* 0x00000006202e722b */ /* 0x000fc8000000002e */
[----:B------:R-:W-:Y:S02]  /*4d60*/  DFMA R58, R54, R38, R48 ;  /* 0x00000026363a722b */ /* 0x000fe40000000030 */
[----:B------:R-:W-:Y:S02]  /*4d70*/  DFMA R52, R6, R4, R52 ;  /* 0x000000040634722b */ /* 0x000fe40000000034 */
[----:B------:R-:W-:-:S04]  /*4d80*/  DFMA R56, R36, R54, R46 ;  /* 0x000000362438722b */ /* 0x000fc8000000002e */
[----:B------:R-:W-:Y:S02]  /*4d90*/  DMUL R6, R58, R58 ;  /* 0x0000003a3a067228 */ /* 0x000fe40000000000 */
[----:B------:R-:W-:-:S06]  /*4da0*/  DFMA R60, R54, R12, R52 ;  /* 0x0000000c363c722b */ /* 0x000fcc0000000034 */
        /* <DEDUP_REMOVED lines=8> */
.L_x_123:
        /* <DEDUP_REMOVED lines=14> */
.L_x_122:
[----:B------:R-:W1:Y:S01]  /*4f10*/  LDCU.64 UR14, c[0x0][0x3b0] ;  /* 0x00007600ff0e77ac */ /* 0x000e620008000a00 */
[----:B------:R-:W2:Y:S01]  /*4f20*/  LDCU.U8 UR4, c[0x0][0x3d0] ;  /* 0x00007a00ff0477ac */ /* 0x000ea20008000000 */
[----:B------:R-:W3:Y:S01]  /*4f30*/  LDCU.S8 UR5, c[0x0][0x3d2] ;  /* 0x00007a40ff0577ac */ /* 0x000ee20008000200 */
[----:B------:R-:W4:Y:S01]  /*4f40*/  LDCU.S8 UR6, c[0x0][0x3d1] ;  /* 0x00007a20ff0677ac */ /* 0x000f220008000200 */
[----:B-1----:R-:W-:-:S04]  /*4f50*/  LEA R48, P0, R6, UR14, 0x4 ;  /* 0x0000000e06307c11 */ /* 0x002fc8000f8020ff */
[----:B------:R-:W-:Y:S01]  /*4f60*/  LEA.HI.X R49, R6, UR15, R7, 0x4, P0 ;  /* 0x0000000f06317c11 */ /* 0x000fe200080f2407 */
[----:B--2---:R-:W-:Y:S02]  /*4f70*/  UPRMT UR4, UR4, 0x8880, URZ ;  /* 0x0000888004047896 */ /* 0x004fe400080000ff */
[----:B---3--:R-:W-:Y:S02]  /*4f80*/  UISETP.NE.AND UP1, UPT, UR5, URZ, UPT ;  /* 0x000000ff0500728c */ /* 0x008fe4000bf25270 */
[----:B------:R1:W-:Y:S01]  /*4f90*/  STG.E.64 desc[UR8][R48.64+0x8], R80 ;  /* 0x0000085030007986 */ /* 0x0003e2000c101b08 */
[----:B------:R-:W-:Y:S02]  /*4fa0*/  UISETP.NE.AND UP0, UPT, UR4, URZ, UPT ;  /* 0x000000ff0400728c */ /* 0x000fe4000bf05270 */
[----:B----4-:R-:W-:Y:S01]  /*4fb0*/  UISETP.NE.AND UP2, UPT, UR6, URZ, UPT ;  /* 0x000000ff0600728c */ /* 0x010fe2000bf45270 */
[----:B------:R1:W-:Y:S06]  /*4fc0*/  STG.E.64 desc[UR8][R48.64], R40 ;  /* 0x0000002830007986 */ /* 0x0003ec000c101b08 */
[----:B------:R-:W-:Y:S05]  /*4fd0*/  BRA.U !UP0, `(.L_x_124) ;  /* 0x0000000108287547 */ /* 0x000fea000b800000 */
[----:B-1----:R-:W1:Y:S01]  /*4fe0*/  LDC.64 R48, c[0x0][0x3b8] ;  /* 0x0000ee00ff307b82 */ /* 0x002e620000000a00 */
[----:B------:R-:W-:Y:S01]  /*4ff0*/  IMAD R51, R7, 0xc, RZ ;  /* 0x0000000c07337824 */ /* 0x000fe200078e02ff */
[----:B------:R-:W-:Y:S01]  /*5000*/  IADD3 R79, PT, PT, -R79, RZ, RZ ;  /* 0x000000ff4f4f7210 */ /* 0x000fe20007ffe1ff */
[----:B------:R-:W-:Y:S02]  /*5010*/  IMAD.MOV R53, RZ, RZ, -R0 ;  /* 0x000000ffff357224 */ /* 0x000fe400078e0a00 */
[----:B-1----:R-:W-:-:S04]  /*5020*/  IMAD.WIDE.U32 R48, R6, 0xc, R48 ;  /* 0x0000000c06307825 */ /* 0x002fc800078e0030 */
[----:B------:R-:W-:Y:S02]  /*5030*/  IMAD.IADD R49, R49, 0x1, R51 ;  /* 0x0000000131317824 */ /* 0x000fe400078e0233 */
[----:B------:R-:W-:-:S03]  /*5040*/  IMAD.MOV R51, RZ, RZ, -R78 ;  /* 0x000000ffff337224 */ /* 0x000fc600078e0a4e */
[----:B------:R2:W-:Y:S04]  /*5050*/  STG.E desc[UR8][R48.64], R79 ;  /* 0x0000004f30007986 */ /* 0x0005e8000c101908 */
[----:B------:R2:W-:Y:S04]  /*5060*/  STG.E desc[UR8][R48.64+0x4], R51 ;  /* 0x0000043330007986 */ /* 0x0005e8000c101908 */
[----:B------:R2:W-:Y:S02]  /*5070*/  STG.E desc[UR8][R48.64+0x8], R53 ;  /* 0x0000083530007986 */ /* 0x0005e4000c101908 */
.L_x_124:
[----:B------:R-:W-:Y:S05]  /*5080*/  BRA.U !UP1, `(.L_x_125) ;  /* 0x00000001091c7547 */ /* 0x000fea000b800000 */
[----:B-12---:R-:W1:Y:S01]  /*5090*/  LDC.64 R48, c[0x0][0x3c8] ;  /* 0x0000f200ff307b82 */ /* 0x006e620000000a00 */
[----:B------:R-:W-:Y:S02]  /*50a0*/  IMAD R51, R7, 0x18, RZ ;  /* 0x0000001807337824 */ /* 0x000fe400078e02ff */
[----:B-1----:R-:W-:-:S05]  /*50b0*/  IMAD.WIDE.U32 R48, R6, 0x18, R48 ;  /* 0x0000001806307825 */ /* 0x002fca00078e0030 */
[----:B------:R-:W-:-:S05]  /*50c0*/  IADD3 R49, PT, PT, R49, R51, RZ ;  /* 0x0000003331317210 */ /* 0x000fca0007ffe0ff */
[----:B------:R3:W-:Y:S04]  /*50d0*/  STG.E.64 desc[UR8][R48.64], R56 ;  /* 0x0000003830007986 */ /* 0x0007e8000c101b08 */
[----:B------:R3:W-:Y:S04]  /*50e0*/  STG.E.64 desc[UR8][R48.64+0x8], R58 ;  /* 0x0000083a30007986 */ /* 0x0007e8000c101b08 */
[----:B------:R3:W-:Y:S02]  /*50f0*/  STG.E.64 desc[UR8][R48.64+0x10], R60 ;  /* 0x0000103c30007986 */ /* 0x0007e4000c101b08 */
.L_x_125:
[----:B------:R-:W-:Y:S05]  /*5100*/  BRA.U !UP2, `(.L_x_121) ;  /* 0x000000010a787547 */ /* 0x000fea000b800000 */
[----:B------:R-:W1:Y:S01]  /*5110*/  MUFU.RSQ64H R55, R47 ;  /* 0x0000002f00377308 */ /* 0x000e620000001c00 */
[----:B------:R-:W-:Y:S01]  /*5120*/  VIADD R54, R47, 0xfcb00000 ;  /* 0xfcb000002f367836 */ /* 0x000fe20000000000 */
[----:B--2---:R-:W-:Y:S01]  /*5130*/  MOV R51, 0x3fd80000 ;  /* 0x3fd8000000337802 */ /* 0x004fe20000000f00 */
[----:B------:R-:W-:Y:S01]  /*5140*/  IMAD.MOV.U32 R50, RZ, RZ, 0x0 ;  /* 0x00000000ff327424 */ /* 0x000fe200078e00ff */
[----:B------:R-:W-:Y:S02]  /*5150*/  BSSY.RECONVERGENT B1, `(.L_x_126) ;  /* 0x0000015000017945 */ /* 0x000fe40003800200 */
[----:B------:R-:W-:Y:S01]  /*5160*/  ISETP.GE.U32.AND P0, PT, R54, 0x7ca00000, PT ;  /* 0x7ca000003600780c */ /* 0x000fe20003f06070 */
[----:B-1-3--:R-:W-:-:S08]  /*5170*/  DMUL R48, R54, R54 ;  /* 0x0000003636307228 */ /* 0x00afd00000000000 */
        /* <DEDUP_REMOVED lines=17> */
[----:B0-----:R-:W-:Y:S05]  /*5290*/  CALL.REL.NOINC `($__internal_7_$__cuda_sm20_dsqrt_rn_f64_mediumpath_v1) ;  /* 0x0000000800407944 */ /* 0x001fea0003c00000 */
.L_x_127:
[----:B------:R-:W-:Y:S05]  /*52a0*/  BSYNC.RECONVERGENT B1 ;  /* 0x0000000000017941 */ /* 0x000fea0003800200 */
.L_x_126:
[----:B------:R-:W1:Y:S02]  /*52b0*/  LDCU.64 UR4, c[0x0][0x3c0] ;  /* 0x00007800ff0477ac */ /* 0x000e640008000a00 */
[----:B-1----:R-:W-:-:S04]  /*52c0*/  LEA R46, P0, R6, UR4, 0x3 ;  /* 0x00000004062e7c11 */ /* 0x002fc8000f8018ff */
[----:B------:R-:W-:-:S05]  /*52d0*/  LEA.HI.X R47, R6, UR5, R7, 0x3, P0 ;  /* 0x00000005062f7c11 */ /* 0x000fca00080f1c07 */
[----:B------:R4:W-:Y:S04]  /*52e0*/  STG.E.64 desc[UR8][R46.64], R48 ;  /* 0x000000302e007986 */ /* 0x0009e8000c101b08 */
.L_x_121:
[----:B------:R-:W-:Y:S05]  /*52f0*/  BSYNC B0 ;  /* 0x0000000000007941 */ /* 0x000fea0003800000 */
.L_x_120:
[----:B------:R-:W5:Y:S01]  /*5300*/  LDCU.64 UR4, c[0x0][0x398] ;  /* 0x00007300ff0477ac */ /* 0x000f620008000a00 */
[----:B-1----:R-:W-:-:S04]  /*5310*/  IADD3 R80, P0, PT, R80, 0x20, RZ ;  /* 0x0000002050507810 */ /* 0x002fc80007f1e0ff */
[----:B------:R-:W-:Y:S02]  /*5320*/  IADD3.X R81, PT, PT, RZ, R81, RZ, P0, !PT ;  /* 0x00000051ff517210 */ /* 0x000fe400007fe4ff */
[----:B-----5:R-:W-:-:S04]  /*5330*/  ISETP.GE.U32.AND P0, PT, R80, UR4, PT ;  /* 0x0000000450007c0c */ /* 0x020fc8000bf06070 */
[----:B------:R-:W-:-:S13]  /*5340*/  ISETP.GE.U32.AND.EX P0, PT, R81, UR5, PT, P0 ;  /* 0x0000000551007c0c */ /* 0x000fda000bf06100 */
[----:B------:R-:W-:Y:S05]  /*5350*/  @!P0 BRA `(.L_x_110) ;  /* 0xffffffdc006c8947 */ /* 0x000fea000383ffff */
[----:B------:R-:W-:Y:S05]  /*5360*/  EXIT ;  /* 0x000000000000794d */ /* 0x000fea0003800000 */
        .weak           $__internal_5_$__cuda_sm20_dblrcp_rn_slowpath_v3
        .type           $__internal_5_$__cuda_sm20_dblrcp_rn_slowpath_v3,@function
        .size           $__internal_5_$__cuda_sm20_dblrcp_rn_slowpath_v3,($__internal_6_$__cuda_sm20_div_rn_f64_full - $__internal_5_$__cuda_sm20_dblrcp_rn_slowpath_v3)
$__internal_5_$__cuda_sm20_dblrcp_rn_slowpath_v3:
[----:B------:R-:W-:-:S14]  /*5370*/  DSETP.GTU.AND P0, PT, |R28|, +INF , PT ;  /* 0x7ff000001c00742a */ /* 0x000fdc0003f0c200 */
[----:B------:R-:W-:Y:S05]  /*5380*/  @P0 BRA `(.L_x_128) ;  /* 0x00000000007c0947 */ /* 0x000fea0003800000 */
[----:B------:R-:W-:-:S05]  /*5390*/  LOP3.LUT R33, R29, 0x7fffffff, RZ, 0xc0, !PT ;  /* 0x7fffffff1d217812 */ /* 0x000fca00078ec0ff */
[----:B------:R-:W-:-:S05]  /*53a0*/  VIADD R30, R33, 0xffffffff ;  /* 0xffffffff211e7836 */ /* 0x000fca0000000000 */
        /* <DEDUP_REMOVED lines=19> */
.L_x_130:
[----:B------:R-:W-:Y:S01]  /*54e0*/  DMUL R28, R28, 8.11296384146066816958e+31 ;  /* 0x469000001c1c7828 */ /* 0x000fe20000000000 */
[----:B------:R-:W-:-:S05]  /*54f0*/  IMAD.MOV.U32 R30, RZ, RZ, R32 ;  /* 0x000000ffff1e7224 */ /* 0x000fca00078e0020 */
        /* <DEDUP_REMOVED lines=8> */
.L_x_128:
[----:B------:R-:W-:Y:S02]  /*5580*/  LOP3.LUT R31, R29, 0x80000, RZ, 0xfc, !PT ;  /* 0x000800001d1f7812 */ /* 0x000fe400078efcff */
[----:B------:R-:W-:-:S07]  /*5590*/  MOV R30, R28 ;  /* 0x0000001c001e7202 */ /* 0x000fce0000000f00 */
.L_x_129:
[----:B------:R-:W-:Y:S01]  /*55a0*/  MOV R28, R36 ;  /* 0x00000024001c7202 */ /* 0x000fe20000000f00 */
[----:B------:R-:W-:Y:S02]  /*55b0*/  IMAD.MOV.U32 R29, RZ, RZ, 0x0 ;  /* 0x00000000ff1d7424 */ /* 0x000fe400078e00ff */
[----:B------:R-:W-:Y:S02]  /*55c0*/  IMAD.MOV.U32 R32, RZ, RZ, R30 ;  /* 0x000000ffff207224 */ /* 0x000fe400078e001e */
[----:B------:R-:W-:Y:S01]  /*55d0*/  IMAD.MOV.U32 R33, RZ, RZ, R31 ;  /* 0x000000ffff217224 */ /* 0x000fe200078e001f */
[----:B------:R-:W-:Y:S06]  /*55e0*/  RET.REL.NODEC R28 `(_Z32compute_mic_neighbours_full_implPKdS0_PKbmdPmS3_PiPdS5_bbb) ;  /* 0xffffffa81c847950 */ /* 0x000fec0003c3ffff */
        .weak           $__internal_6_$__cuda_sm20_div_rn_f64_full
        .type           $__internal_6_$__cuda_sm20_div_rn_f64_full,@function
        .size           $__internal_6_$__cuda_sm20_div_rn_f64_full,($__internal_7_$__cuda_sm20_dsqrt_rn_f64_mediumpath_v1 - $__internal_6_$__cuda_sm20_div_rn_f64_full)
$__internal_6_$__cuda_sm20_div_rn_f64_full:
[C---:B------:R-:W-:Y:S01]  /*55f0*/  FSETP.GEU.AND P0, PT, |R23|.reuse, 1.469367938527859385e-39, PT ;  /* 0x001000001700780b */ /* 0x040fe20003f0e200 */
[----:B------:R-:W-:Y:S01]  /*5600*/  IMAD.MOV.U32 R39, RZ, RZ, 0x1ca00000 ;  /* 0x1ca00000ff277424 */ /* 0x000fe200078e00ff */
[----:B------:R-:W-:Y:S01]  /*5610*/  LOP3.LUT R24, R23, 0x800fffff, RZ, 0xc0, !PT ;  /* 0x800fffff17187812 */ /* 0x000fe200078ec0ff */
[----:B------:R-:W-:Y:S01]  /*5620*/  BSSY.RECONVERGENT B1, `(.L_x_131) ;  /* 0x0000055000017945 */ /* 0x000fe20003800200 */
[C---:B------:R-:W-:Y:S02]  /*5630*/  FSETP.GEU.AND P2, PT, |R37|.reuse, 1.469367938527859385e-39, PT ;  /* 0x001000002500780b */ /* 0x040fe40003f4e200 */
[----:B------:R-:W-:Y:S01]  /*5640*/  LOP3.LUT R25, R24, 0x3ff00000, RZ, 0xfc, !PT ;  /* 0x3ff0000018197812 */ /* 0x000fe200078efcff */
[----:B------:R-:W-:Y:S01]  /*5650*/  IMAD.MOV.U32 R24, RZ, RZ, R22 ;  /* 0x000000ffff187224 */ /* 0x000fe200078e0016 */
[----:B------:R-:W-:Y:S02]  /*5660*/  MOV R28, 0x1 ;  /* 0x00000001001c7802 */ /* 0x000fe40000000f00 */
[----:B------:R-:W-:-:S02]  /*5670*/  LOP3.LUT R43, R37, 0x7ff00000, RZ, 0xc0, !PT ;  /* 0x7ff00000252b7812 */ /* 0x000fc400078ec0ff */
[----:B------:R-:W-:Y:S01]  /*5680*/  LOP3.LUT R42, R23, 0x7ff00000, RZ, 0xc0, !PT ;  /* 0x7ff00000172a7812 */ /* 0x000fe200078ec0ff */
[----:B------:R-:W-:Y:S02]  /*5690*/  @!P0 DMUL R24, R22, 8.98846567431157953865e+307 ;  /* 0x7fe0000016188828 */ /* 0x000fe40000000000 */
[----:B------:R-:W-:Y:S01]  /*56a0*/  IMAD.MOV.U32 R38, RZ, RZ, R43 ;  /* 0x000000ffff267224 */ /* 0x000fe200078e002b */
[----:B------:R-:W-:Y:S02]  /*56b0*/  ISETP.GE.U32.AND P1, PT, R43, R42, PT ;  /* 0x0000002a2b00720c */ /* 0x000fe40003f26070 */
[----:B------:R-:W-:Y:S01]  /*56c0*/  @!P2 LOP3.LUT R27, R23, 0x7ff00000, RZ, 0xc0, !PT ;  /* 0x7ff00000171ba812 */ /* 0x000fe200078ec0ff */
[----:B------:R-:W0:Y:S03]  /*56d0*/  MUFU.RCP64H R29, R25 ;  /* 0x00000019001d7308 */ /* 0x000e260000001800 */
[----:B------:R-:W-:-:S02]  /*56e0*/  @!P2 ISETP.GE.U32.AND P3, PT, R43, R27, PT ;  /* 0x0000001b2b00a20c */ /* 0x000fc40003f66070 */
[C---:B------:R-:W-:Y:S02]  /*56f0*/  SEL R27, R39.reuse, 0x63400000, !P1 ;  /* 0x63400000271b7807 */ /* 0x040fe40004800000 */
[----:B------:R-:W-:-:S04]  /*5700*/  @!P2 SEL R35, R39, 0x63400000, !P3 ;  /* 0x634000002723a807 */ /* 0x000fc80005800000 */
        /* <DEDUP_REMOVED lines=9> */
[----:B------:R-:W-:Y:S01]  /*57a0*/  DFMA R34, R32, -R24, 1 ;  /* 0x3ff000002022742b */ /* 0x000fe20000000818 */
[----:B------:R-:W-:Y:S02]  /*57b0*/  @!P0 LOP3.LUT R27, R25, 0x7ff00000, RZ, 0xc0, !PT ;  /* 0x7ff00000191b8812 */ /* 0x000fe400078ec0ff */
[----:B------:R-:W-:-:S03]  /*57c0*/  @!P2 DFMA R28, R28, 2, -R30 ;  /* 0x400000001c1ca82b */ /* 0x000fc6000000081e */
[----:B------:R-:W-:Y:S02]  /*57d0*/  VIADD R44, R27, 0xffffffff ;  /* 0xffffffff1b2c7836 */ /* 0x000fe40000000000 */
        /* <DEDUP_REMOVED lines=9> */
[----:B------:R-:W-:Y:S01]  /*5870*/  LOP3.LUT R30, R23, 0x7ff00000, RZ, 0xc0, !PT ;  /* 0x7ff00000171e7812 */ /* 0x000fe200078ec0ff */
[----:B------:R-:W-:-:S03]  /*5880*/  IMAD.MOV.U32 R32, RZ, RZ, RZ ;  /* 0x000000ffff207224 */ /* 0x000fc600078e00ff */
[CC--:B------:R-:W-:Y:S02]  /*5890*/  VIADDMNMX R27, R43.reuse, -R30.reuse, 0xb9600000, !PT ;  /* 0xb96000002b1b7446 */ /* 0x0c0fe4000780091e */
[----:B------:R-:W-:Y:S02]  /*58a0*/  ISETP.GE.U32.AND P0, PT, R43, R30, PT ;  /* 0x0000001e2b00720c */ /* 0x000fe40003f06070 */
[----:B------:R-:W-:Y:S02]  /*58b0*/  VIMNMX R27, PT, PT, R27, 0x46a00000, PT ;  /* 0x46a000001b1b7848 */ /* 0x000fe40003fe0100 */
[----:B------:R-:W-:-:S05]  /*58c0*/  SEL R36, R39, 0x63400000, !P0 ;  /* 0x6340000027247807 */ /* 0x000fca0004000000 */
[----:B------:R-:W-:-:S05]  /*58d0*/  IMAD.IADD R36, R27, 0x1, -R36 ;  /* 0x000000011b247824 */ /* 0x000fca00078e0a24 */
[----:B------:R-:W-:-:S06]  /*58e0*/  IADD3 R33, PT, PT, R36, 0x7fe00000, RZ ;  /* 0x7fe0000024217810 */ /* 0x000fcc0007ffe0ff */
        /* <DEDUP_REMOVED lines=19> */
.L_x_132:
[----:B------:R-:W-:-:S14]  /*5a20*/  DSETP.NAN.AND P0, PT, R36, R36, PT ;  /* 0x000000242400722a */ /* 0x000fdc0003f08000 */
[----:B------:R-:W-:Y:S05]  /*5a30*/  @P0 BRA `(.L_x_134) ;  /* 0x0000000000440947 */ /* 0x000fea0003800000 */
[----:B------:R-:W-:-:S14]  /*5a40*/  DSETP.NAN.AND P0, PT, R22, R22, PT ;  /* 0x000000161600722a */ /* 0x000fdc0003f08000 */
[----:B------:R-:W-:Y:S05]  /*5a50*/  @P0 BRA `(.L_x_135) ;  /* 0x0000000000300947 */ /* 0x000fea0003800000 */
[----:B------:R-:W-:Y:S01]  /*5a60*/  ISETP.NE.AND P0, PT, R38, R27, PT ;  /* 0x0000001b2600720c */ /* 0x000fe20003f05270 */
[----:B------:R-:W-:Y:S01]  /*5a70*/  IMAD.MOV.U32 R30, RZ, RZ, 0x0 ;  /* 0x00000000ff1e7424 */ /* 0x000fe200078e00ff */
[----:B------:R-:W-:-:S11]  /*5a80*/  MOV R31, 0xfff80000 ;  /* 0xfff80000001f7802 */ /* 0x000fd60000000f00 */
[----:B------:R-:W-:Y:S05]  /*5a90*/  @!P0 BRA `(.L_x_133) ;  /* 0x0000000000348947 */ /* 0x000fea0003800000 */
[----:B------:R-:W-:Y:S02]  /*5aa0*/  ISETP.NE.AND P0, PT, R38, 0x7ff00000, PT ;  /* 0x7ff000002600780c */ /* 0x000fe40003f05270 */
[----:B------:R-:W-:Y:S02]  /*5ab0*/  LOP3.LUT R31, R37, 0x80000000, R23, 0x48, !PT ;  /* 0x80000000251f7812 */ /* 0x000fe400078e4817 */
[----:B------:R-:W-:-:S13]  /*5ac0*/  ISETP.EQ.OR P0, PT, R27, RZ, !P0 ;  /* 0x000000ff1b00720c */ /* 0x000fda0004702670 */
[----:B------:R-:W-:Y:S01]  /*5ad0*/  @P0 LOP3.LUT R22, R31, 0x7ff00000, RZ, 0xfc, !PT ;  /* 0x7ff000001f160812 */ /* 0x000fe200078efcff */
[----:B------:R-:W-:Y:S02]  /*5ae0*/  @!P0 IMAD.MOV.U32 R30, RZ, RZ, RZ ;  /* 0x000000ffff1e8224 */ /* 0x000fe400078e00ff */
[----:B------:R-:W-:Y:S01]  /*5af0*/  @P0 IMAD.MOV.U32 R30, RZ, RZ, RZ ;  /* 0x000000ffff1e0224 */ /* 0x000fe200078e00ff */
[----:B------:R-:W-:Y:S01]  /*5b00*/  @P0 MOV R31, R22 ;  /* 0x00000016001f0202 */ /* 0x000fe20000000f00 */
[----:B------:R-:W-:Y:S06]  /*5b10*/  BRA `(.L_x_133) ;  /* 0x0000000000147947 */ /* 0x000fec0003800000 */
.L_x_135:
[----:B------:R-:W-:Y:S01]  /*5b20*/  LOP3.LUT R31, R23, 0x80000, RZ, 0xfc, !PT ;  /* 0x00080000171f7812 */ /* 0x000fe200078efcff */
[----:B------:R-:W-:Y:S01]  /*5b30*/  IMAD.MOV.U32 R30, RZ, RZ, R22 ;  /* 0x000000ffff1e7224 */ /* 0x000fe200078e0016 */
[----:B------:R-:W-:Y:S06]  /*5b40*/  BRA `(.L_x_133) ;  /* 0x0000000000087947 */ /* 0x000fec0003800000 */
.L_x_134:
[----:B------:R-:W-:Y:S02]  /*5b50*/  LOP3.LUT R31, R37, 0x80000, RZ, 0xfc, !PT ;  /* 0x00080000251f7812 */ /* 0x000fe400078efcff */
[----:B------:R-:W-:-:S07]  /*5b60*/  MOV R30, R36 ;  /* 0x00000024001e7202 */ /* 0x000fce0000000f00 */
.L_x_133:
[----:B------:R-:W-:Y:S05]  /*5b70*/  BSYNC.RECONVERGENT B1 ;  /* 0x0000000000017941 */ /* 0x000fea0003800200 */
.L_x_131:
[----:B------:R-:W-:-:S04]  /*5b80*/  IMAD.MOV.U32 R27, RZ, RZ, 0x0 ;  /* 0x00000000ff1b7424 */ /* 0x000fc800078e00ff */
[----:B------:R-:W-:Y:S05]  /*5b90*/  RET.REL.NODEC R26 `(_Z32compute_mic_neighbours_full_implPKdS0_PKbmdPmS3_PiPdS5_bbb) ;  /* 0xffffffa41a187950 */ /* 0x000fea0003c3ffff */
        .weak           $__internal_7_$__cuda_sm20_dsqrt_rn_f64_mediumpath_v1
        .type           $__internal_7_$__cuda_sm20_dsqrt_rn_f64_mediumpath_v1,@function
        .size           $__internal_7_$__cuda_sm20_dsqrt_rn_f64_mediumpath_v1,(.L_x_156 - $__internal_7_$__cuda_sm20_dsqrt_rn_f64_mediumpath_v1)
$__internal_7_$__cuda_sm20_dsqrt_rn_f64_mediumpath_v1:
[----:B------:R-:W-:Y:S01]  /*5ba0*/  ISETP.GE.U32.AND P0, PT, R49, -0x3400000, PT ;  /* 0xfcc000003100780c */ /* 0x000fe20003f06070 */
[----:B------:R-:W-:Y:S01]  /*5bb0*/  BSSY.RECONVERGENT B2, `(.L_x_136) ;  /* 0x0000027000027945 */ /* 0x000fe20003800200 */
[----:B------:R-:W-:Y:S01]  /*5bc0*/  MOV R49, R53 ;  /* 0x0000003500317202 */ /* 0x000fe20000000f00 */
[----:B------:R-:W-:Y:S01]  /*5bd0*/  IMAD.MOV.U32 R57, RZ, RZ, R47 ;  /* 0x000000ffff397224 */ /* 0x000fe200078e002f */
[----:B------:R-:W-:Y:S01]  /*5be0*/  MOV R56, R46 ;  /* 0x0000002e00387202 */ /* 0x000fe20000000f00 */
[----:B------:R-:W-:-:S08]  /*5bf0*/  IMAD.MOV.U32 R53, RZ, RZ, R55 ;  /* 0x000000ffff357224 */ /* 0x000fd000078e0037 */
[----:B------:R-:W-:Y:S05]  /*5c00*/  @!P0 BRA `(.L_x_137) ;  /* 0x0000000000208947 */ /* 0x000fea0003800000 */
[----:B------:R-:W-:-:S10]  /*5c10*/  DFMA.RM R46, R50, R48, R52 ;  /* 0x00000030322e722b */ /* 0x000fd40000004034 */
[----:B------:R-:W-:-:S04]  /*5c20*/  IADD3 R50, P0, PT, R46, 0x1, RZ ;  /* 0x000000012e327810 */ /* 0x000fc80007f1e0ff */
[----:B------:R-:W-:-:S06]  /*5c30*/  IADD3.X R51, PT, PT, RZ, R47, RZ, P0, !PT ;  /* 0x0000002fff337210 */ /* 0x000fcc00007fe4ff */
[----:B------:R-:W-:-:S08]  /*5c40*/  DFMA.RP R48, -R46, R50, R56 ;  /* 0x000000322e30722b */ /* 0x000fd00000008138 */
[----:B------:R-:W-:-:S06]  /*5c50*/  DSETP.GT.AND P0, PT, R48, RZ, PT ;  /* 0x000000ff3000722a */ /* 0x000fcc0003f04000 */
[----:B------:R-:W-:Y:S02]  /*5c60*/  FSEL R46, R50, R46, P0 ;  /* 0x0000002e322e7208 */ /* 0x000fe40000000000 */
[----:B------:R-:W-:Y:S01]  /*5c70*/  FSEL R47, R51, R47, P0 ;  /* 0x0000002f332f7208 */ /* 0x000fe20000000000 */
[----:B------:R-:W-:Y:S06]  /*5c80*/  BRA `(.L_x_138) ;  /* 0x0000000000647947 */ /* 0x000fec0003800000 */
.L_x_137:
[----:B------:R-:W-:-:S14]  /*5c90*/  DSETP.NE.AND P0, PT, R56, RZ, PT ;  /* 0x000000ff3800722a */ /* 0x000fdc0003f05000 */
[----:B------:R-:W-:Y:S05]  /*5ca0*/  @!P0 BRA `(.L_x_139) ;  /* 0x0000000000588947 */ /* 0x000fea0003800000 */
[----:B------:R-:W-:-:S13]  /*5cb0*/  ISETP.GE.AND P0, PT, R57, RZ, PT ;  /* 0x000000ff3900720c */ /* 0x000fda0003f06270 */
[----:B------:R-:W-:Y:S01]  /*5cc0*/  @!P0 IMAD.MOV.U32 R46, RZ, RZ, 0x0 ;  /* 0x00000000ff2e8424 */ /* 0x000fe200078e00ff */
[----:B------:R-:W-:Y:S01]  /*5cd0*/  @!P0 MOV R47, 0xfff80000 ;  /* 0xfff80000002f8802 */ /* 0x000fe20000000f00 */
        /* <DEDUP_REMOVED lines=14> */
[----:B------:R-:W-:-:S06]  /*5dc0*/  IADD3 R51, PT, PT, R51, -0x100000, RZ ;  /* 0xfff0000033337810 */ /* 0x000fcc0007ffe0ff */
[----:B------:R-:W-:-:S08]  /*5dd0*/  DFMA R52, R48, -R48, R46 ;  /* 0x800000303034722b */ /* 0x000fd0000000002e */
[----:B------:R-:W-:-:S10]  /*5de0*/  DFMA R46, R50, R52, R48 ;  /* 0x00000034322e722b */ /* 0x000fd40000000030 */
[----:B------:R-:W-:Y:S01]  /*5df0*/  VIADD R47, R47, 0xfcb00000 ;  /* 0xfcb000002f2f7836 */ /* 0x000fe20000000000 */
[----:B------:R-:W-:Y:S06]  /*5e00*/  BRA `(.L_x_138) ;  /* 0x0000000000047947 */ /* 0x000fec0003800000 */
.L_x_139:
[----:B------:R-:W-:-:S11]  /*5e10*/  DADD R46, R56, R56 ;  /* 0x00000000382e7229 */ /* 0x000fd60000000038 */
.L_x_138:
[----:B------:R-:W-:Y:S05]  /*5e20*/  BSYNC.RECONVERGENT B2 ;  /* 0x0000000000027941 */ /* 0x000fea0003800200 */
.L_x_136:
[----:B------:R-:W-:Y:S01]  /*5e30*/  HFMA2 R55, -RZ, RZ, 0, 0 ;  /* 0x00000000ff377431 */ /* 0x000fe200000001ff */
[----:B------:R-:W-:Y:S01]  /*5e40*/  MOV R48, R46 ;  /* 0x0000002e00307202 */ /* 0x000fe20000000f00 */
[----:B------:R-:W-:Y:S02]  /*5e50*/  IMAD.MOV.U32 R49, RZ, RZ, R47 ;  /* 0x000000ffff317224 */ /* 0x000fe400078e002f */
[----:B------:R-:W-:Y:S05]  /*5e60*/  RET.REL.NODEC R54 `(_Z32compute_mic_neighbours_full_implPKdS0_PKbmdPmS3_PiPdS5_bbb) ;  /* 0xffffffa036647950 */ /* 0x000fea0003c3ffff */
.L_x_140:
        /* <DEDUP_REMOVED lines=9> */
.L_x_156:


//--------------------- .nv.shared._Z13mic_box_checkPKdPKbdPi --------------------------
	.section	.nv.shared._Z13mic_box_checkPKdPKbdPi,"aw",@nobits
	.sectionflags	@""
	.align	8
.nv.shared._Z13mic_box_checkPKdPKbdPi:
	.zero		1096


//--------------------- .nv.shared.reserved.0     --------------------------
	.section	.nv.shared.reserved.0,"aw",@nobits
	.weak		__nv_reservedSMEM_offset_0_alias
	.size		__nv_reservedSMEM_offset_0_alias, 0, 64
	.other		__nv_reservedSMEM_offset_0_alias,@"STO_CUDA_RESERVED_SHARED STV_DEFAULT"
__nv_reservedSMEM_offset_0_alias:
	.zero		0
	.zero		64


//--------------------- .nv.shared._Z32compute_mic_neighbours_half_implPKdS0_PKbmdPmS3_PiPdS5_bbb --------------------------
	.section	.nv.shared._Z32compute_mic_neighbours_half_implPKdS0_PKbmdPmS3_PiPdS5_bbb,"aw",@nobits
	.sectionflags	@""
	.align	8
.nv.shared._Z32compute_mic_neighbours_half_implPKdS0_PKbmdPmS3_PiPdS5_bbb:
	.zero		1169


//--------------------- .nv.shared._Z32compute_mic_neighbours_full_implPKdS0_PKbmdPmS3_PiPdS5_bbb --------------------------
	.section	.nv.shared._Z32compute_mic_neighbours_full_implPKdS0_PKbmdPmS3_PiPdS5_bbb,"aw",@nobits
	.sectionflags	@""
	.align	8
.nv.shared._Z32compute_mic_neighbours_full_implPKdS0_PKbmdPmS3_PiPdS5_bbb:
	.zero		1169


//--------------------- .nv.constant0._Z13mic_box_checkPKdPKbdPi --------------------------
	.section	.nv.constant0._Z13mic_box_checkPKdPKbdPi,"a",@progbits
	.sectionflags	@""
	.align	4
.nv.constant0._Z13mic_box_checkPKdPKbdPi:
	.zero		928


//--------------------- .nv.constant0._Z32compute_mic_neighbours_half_implPKdS0_PKbmdPmS3_PiPdS5_bbb --------------------------
	.section	.nv.constant0._Z32compute_mic_neighbours_half_implPKdS0_PKbmdPmS3_PiPdS5_bbb,"a",@progbits
	.sectionflags	@""
	.align	4
.nv.constant0._Z32compute_mic_neighbours_half_implPKdS0_PKbmdPmS3_PiPdS5_bbb:
	.zero		979


//--------------------- .nv.constant0._Z32compute_mic_neighbours_full_implPKdS0_PKbmdPmS3_PiPdS5_bbb --------------------------
	.section	.nv.constant0._Z32compute_mic_neighbours_full_implPKdS0_PKbmdPmS3_PiPdS5_bbb,"a",@progbits
	.sectionflags	@""
	.align	4
.nv.constant0._Z32compute_mic_neighbours_full_implPKdS0_PKbmdPmS3_PiPdS5_bbb:
	.zero		979


//--------------------- SYMBOLS --------------------------

	.type		.nv.reservedSmem.offset0,@object
	.size		.nv.reservedSmem.offset0,0x4
	.type		.nv.reservedSmem.cap,@object
	.size		.nv.reservedSmem.cap,0x4
